	.target	sm_90a

	.elftype	@"ET_EXEC"


//--------------------- .note.nv.tkinfo           --------------------------
	.section	.note.nv.tkinfo,"",@"SHT_NOTE"
	.sectionflags	@"SHF_NOTE_NV_TKINFO"
	.tkinfo
        /*0018*/ 	.word	0x00000002
        /*0030*/ 	.string	""
        /*0030*/ 	.string	"ptxas"
        /*0030*/ 	.string	"Cuda compilation tools, release 13.0, V13.0.88"
        /*0030*/ 	.string	"Build cuda_13.0.r13.0/compiler.36424714_0"
        /*0030*/ 	.string	"-arch sm_90a -m 64 "



//--------------------- .note.nv.cuinfo           --------------------------
	.section	.note.nv.cuinfo,"",@"SHT_NOTE"
	.sectionflags	@"SHF_NOTE_NV_CUINFO"
        /*0018*/ 	.short	0x0002
        /*001a*/ 	.short	0x005a
        /*001c*/ 	.short	0x0082
	.zero		2


//--------------------- .nv.info                  --------------------------
	.section	.nv.info,"",@"SHT_CUDA_INFO"
	.align	4


	//----- nvinfo : EIATTR_REGCOUNT
	.align		4
        /*0000*/ 	.byte	0x04, 0x2f
        /*0002*/ 	.short	(.L_12 - .L_11)
	.align		4
.L_11:
        /*0004*/ 	.word	index@(_ZN7cutlass13device_kernelINS_4gemm6kernel13GemmUniversalIN4cute5tupleIJiiiiEEENS1_10collective13CollectiveMmaINS1_37MainloopSm90TmaGmmaWarpSpecializedFP8ILi5ENS5_IJNS4_1CILi1EEESB_SB_EEENS1_35KernelTmaWarpSpecializedCooperativeEEENS5_IJNSA_ILi256EEENSA_ILi64EEENSA_ILi128EEEEEENS_12float_e4m3_tENS5_IJlSB_lEEENS_12float_e5m2_tESK_NS4_8TiledMMAINS4_8MMA_AtomIJNS4_4SM904GMMA30MMA_64x64x32_F32E4M3E5M2_SS_TNILNSP_7ScaleInE1ELSR_1EEEEEENS4_6LayoutINS5_IJNSA_ILi2EEESB_SB_EEENS5_IJSB_NSA_ILi0EEESX_EEEEENS5_IJNS4_10UnderscoreES10_S10_EEEEENS4_13SM90_TMA_LOADENS4_14ComposedLayoutINS4_7SwizzleILi3ELi4ELi3EEENS4_18smem_ptr_flag_bitsILi8EEENSU_INS5_IJNSA_ILi8EEESH_EEENS5_IJSH_SB_EEEEEEEvNS4_8identityES13_S1D_vS1E_EENS_8epilogue10collective6detail29Sm90TmaWarpSpecializedAdapterINS1H_15DefaultEpilogueISJ_SK_SK_NS1G_6thread17LinearCombinationISJ_Li1EffLNS1L_9ScaleType4KindE0ELNS_15FloatRoundStyleE2ESJ_EENS1_15EpilogueDefaultEEEEEvvEEEEvNT_6ParamsE)
        /*0008*/ 	.word	0x000000a8


	//----- nvinfo : EIATTR_FRAME_SIZE
	.align		4
.L_12:
        /*000c*/ 	.byte	0x04, 0x11
        /*000e*/ 	.short	(.L_14 - .L_13)
	.align		4
.L_13:
        /*0010*/ 	.word	index@(_ZN7cutlass13device_kernelINS_4gemm6kernel13GemmUniversalIN4cute5tupleIJiiiiEEENS1_10collective13CollectiveMmaINS1_37MainloopSm90TmaGmmaWarpSpecializedFP8ILi5ENS5_IJNS4_1CILi1EEESB_SB_EEENS1_35KernelTmaWarpSpecializedCooperativeEEENS5_IJNSA_ILi256EEENSA_ILi64EEENSA_ILi128EEEEEENS_12float_e4m3_tENS5_IJlSB_lEEENS_12float_e5m2_tESK_NS4_8TiledMMAINS4_8MMA_AtomIJNS4_4SM904GMMA30MMA_64x64x32_F32E4M3E5M2_SS_TNILNSP_7ScaleInE1ELSR_1EEEEEENS4_6LayoutINS5_IJNSA_ILi2EEESB_SB_EEENS5_IJSB_NSA_ILi0EEESX_EEEEENS5_IJNS4_10UnderscoreES10_S10_EEEEENS4_13SM90_TMA_LOADENS4_14ComposedLayoutINS4_7SwizzleILi3ELi4ELi3EEENS4_18smem_ptr_flag_bitsILi8EEENSU_INS5_IJNSA_ILi8EEESH_EEENS5_IJSH_SB_EEEEEEEvNS4_8identityES13_S1D_vS1E_EENS_8epilogue10collective6detail29Sm90TmaWarpSpecializedAdapterINS1H_15DefaultEpilogueISJ_SK_SK_NS1G_6thread17LinearCombinationISJ_Li1EffLNS1L_9ScaleType4KindE0ELNS_15FloatRoundStyleE2ESJ_EENS1_15EpilogueDefaultEEEEEvvEEEEvNT_6ParamsE)
        /*0014*/ 	.word	0x00000000


	//----- nvinfo : EIATTR_MIN_STACK_SIZE
	.align		4
.L_14:
        /*0018*/ 	.byte	0x04, 0x12
        /*001a*/ 	.short	(.L_16 - .L_15)
	.align		4
.L_15:
        /*001c*/ 	.word	index@(_ZN7cutlass13device_kernelINS_4gemm6kernel13GemmUniversalIN4cute5tupleIJiiiiEEENS1_10collective13CollectiveMmaINS1_37MainloopSm90TmaGmmaWarpSpecializedFP8ILi5ENS5_IJNS4_1CILi1EEESB_SB_EEENS1_35KernelTmaWarpSpecializedCooperativeEEENS5_IJNSA_ILi256EEENSA_ILi64EEENSA_ILi128EEEEEENS_12float_e4m3_tENS5_IJlSB_lEEENS_12float_e5m2_tESK_NS4_8TiledMMAINS4_8MMA_AtomIJNS4_4SM904GMMA30MMA_64x64x32_F32E4M3E5M2_SS_TNILNSP_7ScaleInE1ELSR_1EEEEEENS4_6LayoutINS5_IJNSA_ILi2EEESB_SB_EEENS5_IJSB_NSA_ILi0EEESX_EEEEENS5_IJNS4_10UnderscoreES10_S10_EEEEENS4_13SM90_TMA_LOADENS4_14ComposedLayoutINS4_7SwizzleILi3ELi4ELi3EEENS4_18smem_ptr_flag_bitsILi8EEENSU_INS5_IJNSA_ILi8EEESH_EEENS5_IJSH_SB_EEEEEEEvNS4_8identityES13_S1D_vS1E_EENS_8epilogue10collective6detail29Sm90TmaWarpSpecializedAdapterINS1H_15DefaultEpilogueISJ_SK_SK_NS1G_6thread17LinearCombinationISJ_Li1EffLNS1L_9ScaleType4KindE0ELNS_15FloatRoundStyleE2ESJ_EENS1_15EpilogueDefaultEEEEEvvEEEEvNT_6ParamsE)
        /*0020*/ 	.word	0x00000000
.L_16:


//--------------------- .nv.compat                --------------------------
	.section	.nv.compat,"",@"SHT_CUDA_COMPAT_INFO"
	.align	4
        /*0000*/ 	.byte	0x02, 0x09, 0x01, 0x00, 0x02, 0x02, 0x04, 0x00, 0x02, 0x05, 0x05, 0x00, 0x03, 0x07, 0x01, 0x01
        /*0010*/ 	.byte	0x02, 0x03, 0x01, 0x00, 0x02, 0x06, 0x01, 0x00, 0x04, 0x0b, 0x08, 0x00, 0x00, 0x00, 0x00, 0x00
        /*0020*/ 	.byte	0x00, 0x00, 0x00, 0x00


//--------------------- .nv.info._ZN7cutlass13device_kernelINS_4gemm6kernel13GemmUniversalIN4cute5tupleIJiiiiEEENS1_10collective13CollectiveMmaINS1_37MainloopSm90TmaGmmaWarpSpecializedFP8ILi5ENS5_IJNS4_1CILi1EEESB_SB_EEENS1_35KernelTmaWarpSpecializedCooperativeEEENS5_IJNSA_ILi256EEENSA_ILi64EEENSA_ILi128EEEEEENS_12float_e4m3_tENS5_IJlSB_lEEENS_12float_e5m2_tESK_NS4_8TiledMMAINS4_8MMA_AtomIJNS4_4SM904GMMA30MMA_64x64x32_F32E4M3E5M2_SS_TNILNSP_7ScaleInE1ELSR_1EEEEEENS4_6LayoutINS5_IJNSA_ILi2EEESB_SB_EEENS5_IJSB_NSA_ILi0EEESX_EEEEENS5_IJNS4_10UnderscoreES10_S10_EEEEENS4_13SM90_TMA_LOADENS4_14ComposedLayoutINS4_7SwizzleILi3ELi4ELi3EEENS4_18smem_ptr_flag_bitsILi8EEENSU_INS5_IJNSA_ILi8EEESH_EEENS5_IJSH_SB_EEEEEEEvNS4_8identityES13_S1D_vS1E_EENS_8epilogue10collective6detail29Sm90TmaWarpSpecializedAdapterINS1H_15DefaultEpilogueISJ_SK_SK_NS1G_6thread17LinearCombinationISJ_Li1EffLNS1L_9ScaleType4KindE0ELNS_15FloatRoundStyleE2ESJ_EENS1_15EpilogueDefaultEEEEEvvEEEEvNT_6ParamsE --------------------------
	.section	.nv.info._ZN7cutlass13device_kernelINS_4gemm6kernel13GemmUniversalIN4cute5tupleIJiiiiEEENS1_10collective13CollectiveMmaINS1_37MainloopSm90TmaGmmaWarpSpecializedFP8ILi5ENS5_IJNS4_1CILi1EEESB_SB_EEENS1_35KernelTmaWarpSpecializedCooperativeEEENS5_IJNSA_ILi256EEENSA_ILi64EEENSA_ILi128EEEEEENS_12float_e4m3_tENS5_IJlSB_lEEENS_12float_e5m2_tESK_NS4_8TiledMMAINS4_8MMA_AtomIJNS4_4SM904GMMA30MMA_64x64x32_F32E4M3E5M2_SS_TNILNSP_7ScaleInE1ELSR_1EEEEEENS4_6LayoutINS5_IJNSA_ILi2EEESB_SB_EEENS5_IJSB_NSA_ILi0EEESX_EEEEENS5_IJNS4_10UnderscoreES10_S10_EEEEENS4_13SM90_TMA_LOADENS4_14ComposedLayoutINS4_7SwizzleILi3ELi4ELi3EEENS4_18smem_ptr_flag_bitsILi8EEENSU_INS5_IJNSA_ILi8EEESH_EEENS5_IJSH_SB_EEEEEEEvNS4_8identityES13_S1D_vS1E_EENS_8epilogue10collective6detail29Sm90TmaWarpSpecializedAdapterINS1H_15DefaultEpilogueISJ_SK_SK_NS1G_6thread17LinearCombinationISJ_Li1EffLNS1L_9ScaleType4KindE0ELNS_15FloatRoundStyleE2ESJ_EENS1_15EpilogueDefaultEEEEEvvEEEEvNT_6ParamsE,"",@"SHT_CUDA_INFO"
	.sectionflags	@""
	.align	4


	//----- nvinfo : EIATTR_CUDA_API_VERSION
	.align		4
        /*0000*/ 	.byte	0x04, 0x37
        /*0002*/ 	.short	(.L_18 - .L_17)
.L_17:
        /*0004*/ 	.word	0x00000082


	//----- nvinfo : EIATTR_KPARAM_INFO
	.align		4
.L_18:
        /*0008*/ 	.byte	0x04, 0x17
        /*000a*/ 	.short	(.L_20 - .L_19)
.L_19:
        /*000c*/ 	.word	0x00000000
        /*0010*/ 	.short	0x0000
        /*0012*/ 	.short	0x0070
        /*0014*/ 	.byte	0x00, 0xf0, 0x01, 0x10


	//----- nvinfo : EIATTR_SPARSE_MMA_MASK
	.align		4
.L_20:
        /*0018*/ 	.byte	0x03, 0x50
        /*001a*/ 	.short	0x0000


	//----- nvinfo : EIATTR_MAXREG_COUNT
	.align		4
        /*001c*/ 	.byte	0x03, 0x1b
        /*001e*/ 	.short	0x00a8


	//----- nvinfo : EIATTR_NUM_BARRIERS
	.align		4
        /*0020*/ 	.byte	0x02, 0x4c
        /*0022*/ 	.byte	0x01
	.zero		1


	//----- nvinfo : EIATTR_MERCURY_ISA_VERSION
	.align		4
        /*0024*/ 	.byte	0x03, 0x5f
        /*0026*/ 	.short	0x0101


	//----- nvinfo : EIATTR_INT_WARP_WIDE_INSTR_OFFSETS
	.align		4
        /*0028*/ 	.byte	0x04, 0x31
        /*002a*/ 	.short	(.L_22 - .L_21)


	//   ....[0]....
.L_21:
        /*002c*/ 	.word	0x000003f0


	//   ....[1]....
        /*0030*/ 	.word	0x00000400


	//   ....[2]....
        /*0034*/ 	.word	0x000004f0


	//----- nvinfo : EIATTR_COOP_GROUP_MASK_REGIDS
	.align		4
.L_22:
        /*0038*/ 	.byte	0x04, 0x29
        /*003a*/ 	.short	(.L_24 - .L_23)


	//   ....[0]....
.L_23:
        /*003c*/ 	.word	0xffffffff


	//   ....[1]....
        /*0040*/ 	.word	0xffffffff


	//   ....[2]....
        /*0044*/ 	.word	0xffffffff


	//   ....[3]....
        /*0048*/ 	.word	0xffffffff


	//   ....[4]....
        /*004c*/ 	.word	0xffffffff


	//----- nvinfo : EIATTR_COOP_GROUP_INSTR_OFFSETS
	.align		4
.L_24:
        /*0050*/ 	.byte	0x04, 0x28
        /*0052*/ 	.short	(.L_26 - .L_25)


	//   ....[0]....
.L_25:
        /*0054*/ 	.word	0x00000060


	//   ....[1]....
        /*0058*/ 	.word	0x00000070


	//   ....[2]....
        /*005c*/ 	.word	0x00000130


	//   ....[3]....
        /*0060*/ 	.word	0x000002e0


	//   ....[4]....
        /*0064*/ 	.word	0x00000fe0


	//----- nvinfo : EIATTR_REG_RECONFIG
	.align		4
.L_26:
        /*0068*/ 	.byte	0x01, 0x54
	.zero		2


	//----- nvinfo : EIATTR_MBARRIER_INSTR_OFFSETS
	.align		4
        /*006c*/ 	.byte	0x04, 0x39
        /*006e*/ 	.short	(.L_28 - .L_27)


	//   ....[0]....
.L_27:
        /*0070*/ 	.word	0x00000230
        /*0074*/ 	.word	0x000000ff
        /*0078*/ 	.word	0x00000000
        /*007c*/ 	.short	0x0100
        /*007e*/ 	.byte	0x08
	.zero		1


	//   ....[1]....
        /*0080*/ 	.word	0x00000240
        /*0084*/ 	.word	0x000000ff
        /*0088*/ 	.word	0x00000028
        /*008c*/ 	.short	0x0100
        /*008e*/ 	.byte	0x08
	.zero		1


	//   ....[2]....
        /*0090*/ 	.word	0x00000250
        /*0094*/ 	.word	0x000000ff
        /*0098*/ 	.word	0x00000008
        /*009c*/ 	.short	0x0100
        /*009e*/ 	.byte	0x08
	.zero		1


	//   ....[3]....
        /*00a0*/ 	.word	0x00000260
        /*00a4*/ 	.word	0x000000ff
        /*00a8*/ 	.word	0x00000030
        /*00ac*/ 	.short	0x0100
        /*00ae*/ 	.byte	0x08
	.zero		1


	//   ....[4]....
        /*00b0*/ 	.word	0x00000270
        /*00b4*/ 	.word	0x000000ff
        /*00b8*/ 	.word	0x00000010
        /*00bc*/ 	.short	0x0100
        /*00be*/ 	.byte	0x08
	.zero		1


	//   ....[5]....
        /*00c0*/ 	.word	0x00000280
        /*00c4*/ 	.word	0x000000ff
        /*00c8*/ 	.word	0x00000038
        /*00cc*/ 	.short	0x0100
        /*00ce*/ 	.byte	0x08
	.zero		1


	//   ....[6]....
        /*00d0*/ 	.word	0x00000290
        /*00d4*/ 	.word	0x000000ff
        /*00d8*/ 	.word	0x00000018
        /*00dc*/ 	.short	0x0100
        /*00de*/ 	.byte	0x08
	.zero		1


	//   ....[7]....
        /*00e0*/ 	.word	0x000002a0
        /*00e4*/ 	.word	0x000000ff
        /*00e8*/ 	.word	0x00000040
        /*00ec*/ 	.short	0x0100
        /*00ee*/ 	.byte	0x08
	.zero		1


	//   ....[8]....
        /*00f0*/ 	.word	0x000002b0
        /*00f4*/ 	.word	0x000000ff
        /*00f8*/ 	.word	0x00000020
        /*00fc*/ 	.short	0x0100
        /*00fe*/ 	.byte	0x08
	.zero		1


	//   ....[9]....
        /*0100*/ 	.word	0x000002c0
        /*0104*/ 	.word	0x000000ff
        /*0108*/ 	.word	0x00000048
        /*010c*/ 	.short	0x0100
        /*010e*/ 	.byte	0x08
	.zero		1


	//   ....[10]....
        /*0110*/ 	.word	0x00000540
        /*0114*/ 	.word	0x000000ff
        /*0118*/ 	.word	0x00000060
        /*011c*/ 	.short	0x0100
        /*011e*/ 	.byte	0x06
	.zero		1


	//   ....[11]....
        /*0120*/ 	.word	0x000005a0
        /*0124*/ 	.word	0x000000ff
        /*0128*/ 	.word	0x00000068
        /*012c*/ 	.short	0x0100
        /*012e*/ 	.byte	0x06
	.zero		1


	//   ....[12]....
        /*0130*/ 	.word	0x00001510
        /*0134*/ 	.word	0x000000ff
        /*0138*/ 	.word	0x00000000
        /*013c*/ 	.short	0x010a
        /*013e*/ 	.byte	0x06
	.zero		1


	//   ....[13]....
        /*0140*/ 	.word	0x00001550
        /*0144*/ 	.word	0x000000ff
        /*0148*/ 	.word	0x00000000
        /*014c*/ 	.short	0x010a
        /*014e*/ 	.byte	0x06
	.zero		1


	//   ....[14]....
        /*0150*/ 	.word	0x00002040
        /*0154*/ 	.word	0x000000ff
        /*0158*/ 	.word	0x00000000
        /*015c*/ 	.short	0x010a
        /*015e*/ 	.byte	0x0e
	.zero		1


	//   ....[15]....
        /*0160*/ 	.word	0x00002080
        /*0164*/ 	.word	0x000000ff
        /*0168*/ 	.word	0x00000000
        /*016c*/ 	.short	0x010a
        /*016e*/ 	.byte	0x0e
	.zero		1


	//   ....[16]....
        /*0170*/ 	.word	0x00002870
        /*0174*/ 	.word	0x000000ff
        /*0178*/ 	.word	0x00000000
        /*017c*/ 	.short	0x0101
        /*017e*/ 	.byte	0x08
	.zero		1


	//   ....[17]....
        /*0180*/ 	.word	0x00002ec0
        /*0184*/ 	.word	0x000000ff
        /*0188*/ 	.word	0x00000000
        /*018c*/ 	.short	0x0101
        /*018e*/ 	.byte	0x08
	.zero		1


	//   ....[18]....
        /*0190*/ 	.word	0x000089d0
        /*0194*/ 	.word	0x00000013
        /*0198*/ 	.word	0x00000028
        /*019c*/ 	.short	0x010a
        /*019e*/ 	.byte	0x3f
	.zero		1


	//   ....[19]....
        /*01a0*/ 	.word	0x00008d70
        /*01a4*/ 	.word	0x00000008
        /*01a8*/ 	.word	0x00000068
        /*01ac*/ 	.short	0x0101
        /*01ae*/ 	.byte	0x3f
	.zero		1


	//   ....[20]....
        /*01b0*/ 	.word	0x00009480
        /*01b4*/ 	.word	0x00000006
        /*01b8*/ 	.word	0x00000000
        /*01bc*/ 	.short	0x010a
        /*01be*/ 	.byte	0x3f
	.zero		1


	//   ....[21]....
        /*01c0*/ 	.word	0x00009500
        /*01c4*/ 	.word	0x00000007
        /*01c8*/ 	.word	0x00000000
        /*01cc*/ 	.short	0x010a
        /*01ce*/ 	.byte	0x3f
	.zero		1


	//   ....[22]....
        /*01d0*/ 	.word	0x00009590
        /*01d4*/ 	.word	0x0000000a
        /*01d8*/ 	.word	0x00000000
        /*01dc*/ 	.short	0x010a
        /*01de*/ 	.byte	0x3f
	.zero		1


	//   ....[23]....
        /*01e0*/ 	.word	0x00009620
        /*01e4*/ 	.word	0x0000000b
        /*01e8*/ 	.word	0x00000000
        /*01ec*/ 	.short	0x010a
        /*01ee*/ 	.byte	0x3f
	.zero		1


	//   ....[24]....
        /*01f0*/ 	.word	0x000096b0
        /*01f4*/ 	.word	0x00000003
        /*01f8*/ 	.word	0x00000000
        /*01fc*/ 	.short	0x010a
        /*01fe*/ 	.byte	0x3f
	.zero		1


	//   ....[25]....
        /*0200*/ 	.word	0x00009720
        /*0204*/ 	.word	0x0000000b
        /*0208*/ 	.word	0x00000000
        /*020c*/ 	.short	0x010a
        /*020e*/ 	.byte	0x3f
	.zero		1


	//   ....[26]....
        /*0210*/ 	.word	0x00009780
        /*0214*/ 	.word	0x0000000c
        /*0218*/ 	.word	0x00000000
        /*021c*/ 	.short	0x010a
        /*021e*/ 	.byte	0x3f
	.zero		1


	//   ....[27]....
        /*0220*/ 	.word	0x00009850
        /*0224*/ 	.word	0x00000013
        /*0228*/ 	.word	0x00000028
        /*022c*/ 	.short	0x010a
        /*022e*/ 	.byte	0x3f
	.zero		1


	//   ....[28]....
        /*0230*/ 	.word	0x00009930
        /*0234*/ 	.word	0x00000006
        /*0238*/ 	.word	0x00000000
        /*023c*/ 	.short	0x010a
        /*023e*/ 	.byte	0x3f
	.zero		1


	//   ....[29]....
        /*0240*/ 	.word	0x00009980
        /*0244*/ 	.word	0x00000007
        /*0248*/ 	.word	0x00000000
        /*024c*/ 	.short	0x010a
        /*024e*/ 	.byte	0x3f
	.zero		1


	//   ....[30]....
        /*0250*/ 	.word	0x000099d0
        /*0254*/ 	.word	0x0000000a
        /*0258*/ 	.word	0x00000000
        /*025c*/ 	.short	0x010a
        /*025e*/ 	.byte	0x3f
	.zero		1


	//   ....[31]....
        /*0260*/ 	.word	0x00009a20
        /*0264*/ 	.word	0x0000000b
        /*0268*/ 	.word	0x00000000
        /*026c*/ 	.short	0x010a
        /*026e*/ 	.byte	0x3f
	.zero		1


	//----- nvinfo : EIATTR_NUM_MBARRIERS
	.align		4
.L_28:
        /*0270*/ 	.byte	0x03, 0x38
        /*0272*/ 	.short	0x000c


	//----- nvinfo : EIATTR_EXIT_INSTR_OFFSETS
	.align		4
        /*0274*/ 	.byte	0x04, 0x1c
        /*0276*/ 	.short	(.L_30 - .L_29)


	//   ....[0]....
.L_29:
        /*0278*/ 	.word	0x000005f0


	//   ....[1]....
        /*027c*/ 	.word	0x00000eb0


	//   ....[2]....
        /*0280*/ 	.word	0x00008040


	//   ....[3]....
        /*0284*/ 	.word	0x00008670


	//   ....[4]....
        /*0288*/ 	.word	0x00009700


	//----- nvinfo : EIATTR_MAX_THREADS
	.align		4
.L_30:
        /*028c*/ 	.byte	0x04, 0x05
        /*028e*/ 	.short	(.L_32 - .L_31)
.L_31:
        /*0290*/ 	.word	0x00000180
        /*0294*/ 	.word	0x00000001
        /*0298*/ 	.word	0x00000001


	//----- nvinfo : EIATTR_CRS_STACK_SIZE
	.align		4
.L_32:
        /*029c*/ 	.byte	0x04, 0x1e
        /*029e*/ 	.short	(.L_34 - .L_33)
.L_33:
        /*02a0*/ 	.word	0x00000000


	//----- nvinfo : EIATTR_CBANK_PARAM_SIZE
	.align		4
.L_34:
        /*02a4*/ 	.byte	0x03, 0x19
        /*02a6*/ 	.short	0x0470


	//----- nvinfo : EIATTR_PARAM_CBANK
	.align		4
        /*02a8*/ 	.byte	0x04, 0x0a
        /*02aa*/ 	.short	(.L_36 - .L_35)
	.align		4
.L_35:
        /*02ac*/ 	.word	index@(.nv.constant0._ZN7cutlass13device_kernelINS_4gemm6kernel13GemmUniversalIN4cute5tupleIJiiiiEEENS1_10collective13CollectiveMmaINS1_37MainloopSm90TmaGmmaWarpSpecializedFP8ILi5ENS5_IJNS4_1CILi1EEESB_SB_EEENS1_35KernelTmaWarpSpecializedCooperativeEEENS5_IJNSA_ILi256EEENSA_ILi64EEENSA_ILi128EEEEEENS_12float_e4m3_tENS5_IJlSB_lEEENS_12float_e5m2_tESK_NS4_8TiledMMAINS4_8MMA_AtomIJNS4_4SM904GMMA30MMA_64x64x32_F32E4M3E5M2_SS_TNILNSP_7ScaleInE1ELSR_1EEEEEENS4_6LayoutINS5_IJNSA_ILi2EEESB_SB_EEENS5_IJSB_NSA_ILi0EEESX_EEEEENS5_IJNS4_10UnderscoreES10_S10_EEEEENS4_13SM90_TMA_LOADENS4_14ComposedLayoutINS4_7SwizzleILi3ELi4ELi3EEENS4_18smem_ptr_flag_bitsILi8EEENSU_INS5_IJNSA_ILi8EEESH_EEENS5_IJSH_SB_EEEEEEEvNS4_8identityES13_S1D_vS1E_EENS_8epilogue10collective6detail29Sm90TmaWarpSpecializedAdapterINS1H_15DefaultEpilogueISJ_SK_SK_NS1G_6thread17LinearCombinationISJ_Li1EffLNS1L_9ScaleType4KindE0ELNS_15FloatRoundStyleE2ESJ_EENS1_15EpilogueDefaultEEEEEvvEEEEvNT_6ParamsE)
        /*02b0*/ 	.short	0x0210
        /*02b2*/ 	.short	0x0470


	//----- nvinfo : EIATTR_SW_WAR
	.align		4
.L_36:
        /*02b4*/ 	.byte	0x04, 0x36
        /*02b6*/ 	.short	(.L_38 - .L_37)
.L_37:
        /*02b8*/ 	.word	0x00000008
.L_38:


//--------------------- .nv.callgraph             --------------------------
	.section	.nv.callgraph,"",@"SHT_CUDA_CALLGRAPH"
	.align	4
	.sectionentsize	8
	.align		4
        /*0000*/ 	.word	0x00000000
	.align		4
        /*0004*/ 	.word	0xffffffff
	.align		4
        /*0008*/ 	.word	0x00000000
	.align		4
        /*000c*/ 	.word	0xfffffffe
	.align		4
        /*0010*/ 	.word	0x00000000
	.align		4
        /*0014*/ 	.word	0xfffffffd
	.align		4
        /*0018*/ 	.word	0x00000000
	.align		4
        /*001c*/ 	.word	0xfffffffc


//--------------------- .nv.constant4             --------------------------
	.section	.nv.constant4,"a",@progbits
	.align	8
	.align		8
.nv.constant4:
        /*0000*/ 	.dword	_ZN40_INTERNAL_4597e7e6_4_k_cu_73049be1_311764cuda3std3__45__cpo5beginE
	.align		8
        /*0008*/ 	.dword	_ZN40_INTERNAL_4597e7e6_4_k_cu_73049be1_311764cuda3std3__45__cpo3endE
	.align		8
        /*0010*/ 	.dword	_ZN40_INTERNAL_4597e7e6_4_k_cu_73049be1_311764cuda3std3__45__cpo6cbeginE
	.align		8
        /*0018*/ 	.dword	_ZN40_INTERNAL_4597e7e6_4_k_cu_73049be1_311764cuda3std3__45__cpo4cendE
	.align		8
        /*0020*/ 	.dword	_ZN40_INTERNAL_4597e7e6_4_k_cu_73049be1_311764cuda3std3__442_GLOBAL__N__4597e7e6_4_k_cu_73049be1_311766ignoreE
	.align		8
        /*0028*/ 	.dword	_ZN40_INTERNAL_4597e7e6_4_k_cu_73049be1_311764cuda3std3__419piecewise_constructE
	.align		8
        /*0030*/ 	.dword	_ZN40_INTERNAL_4597e7e6_4_k_cu_73049be1_311764cuda3std3__48in_placeE
	.align		8
        /*0038*/ 	.dword	_ZN40_INTERNAL_4597e7e6_4_k_cu_73049be1_311764cuda3std6ranges3__45__cpo4swapE
	.align		8
        /*0040*/ 	.dword	_ZN40_INTERNAL_4597e7e6_4_k_cu_73049be1_311764cuda3std6ranges3__45__cpo9iter_moveE
	.align		8
        /*0048*/ 	.dword	_ZN40_INTERNAL_4597e7e6_4_k_cu_73049be1_311764cute7productE
	.align		8
        /*0050*/ 	.dword	_ZN40_INTERNAL_4597e7e6_4_k_cu_73049be1_311764cute1_E


//--------------------- .text._ZN7cutlass13device_kernelINS_4gemm6kernel13GemmUniversalIN4cute5tupleIJiiiiEEENS1_10collective13CollectiveMmaINS1_37MainloopSm90TmaGmmaWarpSpecializedFP8ILi5ENS5_IJNS4_1CILi1EEESB_SB_EEENS1_35KernelTmaWarpSpecializedCooperativeEEENS5_IJNSA_ILi256EEENSA_ILi64EEENSA_ILi128EEEEEENS_12float_e4m3_tENS5_IJlSB_lEEENS_12float_e5m2_tESK_NS4_8TiledMMAINS4_8MMA_AtomIJNS4_4SM904GMMA30MMA_64x64x32_F32E4M3E5M2_SS_TNILNSP_7ScaleInE1ELSR_1EEEEEENS4_6LayoutINS5_IJNSA_ILi2EEESB_SB_EEENS5_IJSB_NSA_ILi0EEESX_EEEEENS5_IJNS4_10UnderscoreES10_S10_EEEEENS4_13SM90_TMA_LOADENS4_14ComposedLayoutINS4_7SwizzleILi3ELi4ELi3EEENS4_18smem_ptr_flag_bitsILi8EEENSU_INS5_IJNSA_ILi8EEESH_EEENS5_IJSH_SB_EEEEEEEvNS4_8identityES13_S1D_vS1E_EENS_8epilogue10collective6detail29Sm90TmaWarpSpecializedAdapterINS1H_15DefaultEpilogueISJ_SK_SK_NS1G_6thread17LinearCombinationISJ_Li1EffLNS1L_9ScaleType4KindE0ELNS_15FloatRoundStyleE2ESJ_EENS1_15EpilogueDefaultEEEEEvvEEEEvNT_6ParamsE --------------------------
	.section	.text._ZN7cutlass13device_kernelINS_4gemm6kernel13GemmUniversalIN4cute5tupleIJiiiiEEENS1_10collective13CollectiveMmaINS1_37MainloopSm90TmaGmmaWarpSpecializedFP8ILi5ENS5_IJNS4_1CILi1EEESB_SB_EEENS1_35KernelTmaWarpSpecializedCooperativeEEENS5_IJNSA_ILi256EEENSA_ILi64EEENSA_ILi128EEEEEENS_12float_e4m3_tENS5_IJlSB_lEEENS_12float_e5m2_tESK_NS4_8TiledMMAINS4_8MMA_AtomIJNS4_4SM904GMMA30MMA_64x64x32_F32E4M3E5M2_SS_TNILNSP_7ScaleInE1ELSR_1EEEEEENS4_6LayoutINS5_IJNSA_ILi2EEESB_SB_EEENS5_IJSB_NSA_ILi0EEESX_EEEEENS5_IJNS4_10UnderscoreES10_S10_EEEEENS4_13SM90_TMA_LOADENS4_14ComposedLayoutINS4_7SwizzleILi3ELi4ELi3EEENS4_18smem_ptr_flag_bitsILi8EEENSU_INS5_IJNSA_ILi8EEESH_EEENS5_IJSH_SB_EEEEEEEvNS4_8identityES13_S1D_vS1E_EENS_8epilogue10collective6detail29Sm90TmaWarpSpecializedAdapterINS1H_15DefaultEpilogueISJ_SK_SK_NS1G_6thread17LinearCombinationISJ_Li1EffLNS1L_9ScaleType4KindE0ELNS_15FloatRoundStyleE2ESJ_EENS1_15EpilogueDefaultEEEEEvvEEEEvNT_6ParamsE,"ax",@progbits
	.align	128
.text._ZN7cutlass13device_kernelINS_4gemm6kernel13GemmUniversalIN4cute5tupleIJiiiiEEENS1_10collective13CollectiveMmaINS1_37MainloopSm90TmaGmmaWarpSpecializedFP8ILi5ENS5_IJNS4_1CILi1EEESB_SB_EEENS1_35KernelTmaWarpSpecializedCooperativeEEENS5_IJNSA_ILi256EEENSA_ILi64EEENSA_ILi128EEEEEENS_12float_e4m3_tENS5_IJlSB_lEEENS_12float_e5m2_tESK_NS4_8TiledMMAINS4_8MMA_AtomIJNS4_4SM904GMMA30MMA_64x64x32_F32E4M3E5M2_SS_TNILNSP_7ScaleInE1ELSR_1EEEEEENS4_6LayoutINS5_IJNSA_ILi2EEESB_SB_EEENS5_IJSB_NSA_ILi0EEESX_EEEEENS5_IJNS4_10UnderscoreES10_S10_EEEEENS4_13SM90_TMA_LOADENS4_14ComposedLayoutINS4_7SwizzleILi3ELi4ELi3EEENS4_18smem_ptr_flag_bitsILi8EEENSU_INS5_IJNSA_ILi8EEESH_EEENS5_IJSH_SB_EEEEEEEvNS4_8identityES13_S1D_vS1E_EENS_8epilogue10collective6detail29Sm90TmaWarpSpecializedAdapterINS1H_15DefaultEpilogueISJ_SK_SK_NS1G_6thread17LinearCombinationISJ_Li1EffLNS1L_9ScaleType4KindE0ELNS_15FloatRoundStyleE2ESJ_EENS1_15EpilogueDefaultEEEEEvvEEEEvNT_6ParamsE:
        .type           _ZN7cutlass13device_kernelINS_4gemm6kernel13GemmUniversalIN4cute5tupleIJiiiiEEENS1_10collective13CollectiveMmaINS1_37MainloopSm90TmaGmmaWarpSpecializedFP8ILi5ENS5_IJNS4_1CILi1EEESB_SB_EEENS1_35KernelTmaWarpSpecializedCooperativeEEENS5_IJNSA_ILi256EEENSA_ILi64EEENSA_ILi128EEEEEENS_12float_e4m3_tENS5_IJlSB_lEEENS_12float_e5m2_tESK_NS4_8TiledMMAINS4_8MMA_AtomIJNS4_4SM904GMMA30MMA_64x64x32_F32E4M3E5M2_SS_TNILNSP_7ScaleInE1ELSR_1EEEEEENS4_6LayoutINS5_IJNSA_ILi2EEESB_SB_EEENS5_IJSB_NSA_ILi0EEESX_EEEEENS5_IJNS4_10UnderscoreES10_S10_EEEEENS4_13SM90_TMA_LOADENS4_14ComposedLayoutINS4_7SwizzleILi3ELi4ELi3EEENS4_18smem_ptr_flag_bitsILi8EEENSU_INS5_IJNSA_ILi8EEESH_EEENS5_IJSH_SB_EEEEEEEvNS4_8identityES13_S1D_vS1E_EENS_8epilogue10collective6detail29Sm90TmaWarpSpecializedAdapterINS1H_15DefaultEpilogueISJ_SK_SK_NS1G_6thread17LinearCombinationISJ_Li1EffLNS1L_9ScaleType4KindE0ELNS_15FloatRoundStyleE2ESJ_EENS1_15EpilogueDefaultEEEEEvvEEEEvNT_6ParamsE,@function
        .size           _ZN7cutlass13device_kernelINS_4gemm6kernel13GemmUniversalIN4cute5tupleIJiiiiEEENS1_10collective13CollectiveMmaINS1_37MainloopSm90TmaGmmaWarpSpecializedFP8ILi5ENS5_IJNS4_1CILi1EEESB_SB_EEENS1_35KernelTmaWarpSpecializedCooperativeEEENS5_IJNSA_ILi256EEENSA_ILi64EEENSA_ILi128EEEEEENS_12float_e4m3_tENS5_IJlSB_lEEENS_12float_e5m2_tESK_NS4_8TiledMMAINS4_8MMA_AtomIJNS4_4SM904GMMA30MMA_64x64x32_F32E4M3E5M2_SS_TNILNSP_7ScaleInE1ELSR_1EEEEEENS4_6LayoutINS5_IJNSA_ILi2EEESB_SB_EEENS5_IJSB_NSA_ILi0EEESX_EEEEENS5_IJNS4_10UnderscoreES10_S10_EEEEENS4_13SM90_TMA_LOADENS4_14ComposedLayoutINS4_7SwizzleILi3ELi4ELi3EEENS4_18smem_ptr_flag_bitsILi8EEENSU_INS5_IJNSA_ILi8EEESH_EEENS5_IJSH_SB_EEEEEEEvNS4_8identityES13_S1D_vS1E_EENS_8epilogue10collective6detail29Sm90TmaWarpSpecializedAdapterINS1H_15DefaultEpilogueISJ_SK_SK_NS1G_6thread17LinearCombinationISJ_Li1EffLNS1L_9ScaleType4KindE0ELNS_15FloatRoundStyleE2ESJ_EENS1_15EpilogueDefaultEEEEEvvEEEEvNT_6ParamsE,(.L_x_203 - _ZN7cutlass13device_kernelINS_4gemm6kernel13GemmUniversalIN4cute5tupleIJiiiiEEENS1_10collective13CollectiveMmaINS1_37MainloopSm90TmaGmmaWarpSpecializedFP8ILi5ENS5_IJNS4_1CILi1EEESB_SB_EEENS1_35KernelTmaWarpSpecializedCooperativeEEENS5_IJNSA_ILi256EEENSA_ILi64EEENSA_ILi128EEEEEENS_12float_e4m3_tENS5_IJlSB_lEEENS_12float_e5m2_tESK_NS4_8TiledMMAINS4_8MMA_AtomIJNS4_4SM904GMMA30MMA_64x64x32_F32E4M3E5M2_SS_TNILNSP_7ScaleInE1ELSR_1EEEEEENS4_6LayoutINS5_IJNSA_ILi2EEESB_SB_EEENS5_IJSB_NSA_ILi0EEESX_EEEEENS5_IJNS4_10UnderscoreES10_S10_EEEEENS4_13SM90_TMA_LOADENS4_14ComposedLayoutINS4_7SwizzleILi3ELi4ELi3EEENS4_18smem_ptr_flag_bitsILi8EEENSU_INS5_IJNSA_ILi8EEESH_EEENS5_IJSH_SB_EEEEEEEvNS4_8identityES13_S1D_vS1E_EENS_8epilogue10collective6detail29Sm90TmaWarpSpecializedAdapterINS1H_15DefaultEpilogueISJ_SK_SK_NS1G_6thread17LinearCombinationISJ_Li1EffLNS1L_9ScaleType4KindE0ELNS_15FloatRoundStyleE2ESJ_EENS1_15EpilogueDefaultEEEEEvvEEEEvNT_6ParamsE)
        .other          _ZN7cutlass13device_kernelINS_4gemm6kernel13GemmUniversalIN4cute5tupleIJiiiiEEENS1_10collective13CollectiveMmaINS1_37MainloopSm90TmaGmmaWarpSpecializedFP8ILi5ENS5_IJNS4_1CILi1EEESB_SB_EEENS1_35KernelTmaWarpSpecializedCooperativeEEENS5_IJNSA_ILi256EEENSA_ILi64EEENSA_ILi128EEEEEENS_12float_e4m3_tENS5_IJlSB_lEEENS_12float_e5m2_tESK_NS4_8TiledMMAINS4_8MMA_AtomIJNS4_4SM904GMMA30MMA_64x64x32_F32E4M3E5M2_SS_TNILNSP_7ScaleInE1ELSR_1EEEEEENS4_6LayoutINS5_IJNSA_ILi2EEESB_SB_EEENS5_IJSB_NSA_ILi0EEESX_EEEEENS5_IJNS4_10UnderscoreES10_S10_EEEEENS4_13SM90_TMA_LOADENS4_14ComposedLayoutINS4_7SwizzleILi3ELi4ELi3EEENS4_18smem_ptr_flag_bitsILi8EEENSU_INS5_IJNSA_ILi8EEESH_EEENS5_IJSH_SB_EEEEEEEvNS4_8identityES13_S1D_vS1E_EENS_8epilogue10collective6detail29Sm90TmaWarpSpecializedAdapterINS1H_15DefaultEpilogueISJ_SK_SK_NS1G_6thread17LinearCombinationISJ_Li1EffLNS1L_9ScaleType4KindE0ELNS_15FloatRoundStyleE2ESJ_EENS1_15EpilogueDefaultEEEEEvvEEEEvNT_6ParamsE,@"STO_CUDA_ENTRY STV_DEFAULT"
_ZN7cutlass13device_kernelINS_4gemm6kernel13GemmUniversalIN4cute5tupleIJiiiiEEENS1_10collective13CollectiveMmaINS1_37MainloopSm90TmaGmmaWarpSpecializedFP8ILi5ENS5_IJNS4_1CILi1EEESB_SB_EEENS1_35KernelTmaWarpSpecializedCooperativeEEENS5_IJNSA_ILi256EEENSA_ILi64EEENSA_ILi128EEEEEENS_12float_e4m3_tENS5_IJlSB_lEEENS_12float_e5m2_tESK_NS4_8TiledMMAINS4_8MMA_AtomIJNS4_4SM904GMMA30MMA_64x64x32_F32E4M3E5M2_SS_TNILNSP_7ScaleInE1ELSR_1EEEEEENS4_6LayoutINS5_IJNSA_ILi2EEESB_SB_EEENS5_IJSB_NSA_ILi0EEESX_EEEEENS5_IJNS4_10UnderscoreES10_S10_EEEEENS4_13SM90_TMA_LOADENS4_14ComposedLayoutINS4_7SwizzleILi3ELi4ELi3EEENS4_18smem_ptr_flag_bitsILi8EEENSU_INS5_IJNSA_ILi8EEESH_EEENS5_IJSH_SB_EEEEEEEvNS4_8identityES13_S1D_vS1E_EENS_8epilogue10collective6detail29Sm90TmaWarpSpecializedAdapterINS1H_15DefaultEpilogueISJ_SK_SK_NS1G_6thread17LinearCombinationISJ_Li1EffLNS1L_9ScaleType4KindE0ELNS_15FloatRoundStyleE2ESJ_EENS1_15EpilogueDefaultEEEEEvvEEEEvNT_6ParamsE:
[----:B------:R-:W-:Y:S01]  /*0000*/  LDC R1, c[0x0][0x28] ;  /* 0x00000a00ff017b82 */ /* 0x000fe20000000800 */
[----:B------:R-:W0:Y:S01]  /*0010*/  S2R R0, SR_TID.X ;  /* 0x0000000000007919 */ /* 0x000e220000002100 */
[----:B------:R-:W-:Y:S01]  /*0020*/  ELECT P0, URZ, PT ;  /* 0x00000000003f782f */ /* 0x000fe20003800000 */
[----:B------:R-:W-:Y:S01]  /*0030*/  BSSY B0, `(.L_x_0) ;  /* 0x000000f000007945 */ /* 0x000fe20003800000 */
[--C-:B0-----:R-:W-:Y:S02]  /*0040*/  SHF.R.U32.HI R2, RZ, 0x5, R0.reuse ;  /* 0x00000005ff027819 */ /* 0x101fe40000011600 */
[----:B------:R-:W-:-:S03]  /*0050*/  SHF.R.U32.HI R3, RZ, 0x7, R0 ;  /* 0x00000007ff037819 */ /* 0x000fc60000011600 */
[----:B------:R-:W0:Y:S04]  /*0060*/  SHFL.IDX PT, R5, R2, RZ, 0x1f ;  /* 0x00001fff02057589 */ /* 0x000e2800000e0000 */
[----:B------:R1:W2:Y:S01]  /*0070*/  SHFL.IDX PT, R6, R3, RZ, 0x1f ;  /* 0x00001fff03067589 */ /* 0x0002a200000e0000 */
[----:B0-----:R-:W-:-:S13]  /*0080*/  ISETP.NE.OR P0, PT, R5, RZ, !P0 ;  /* 0x000000ff0500720c */ /* 0x001fda0004705670 */
[----:B-12---:R-:W-:Y:S05]  /*0090*/  @P0 BRA `(.L_x_1) ;  /* 0x0000000000200947 */ /* 0x006fea0003800000 */
[----:B------:R-:W-:Y:S02]  /*00a0*/  ULDC.64 UR4, c[0x0][0x198] ;  /* 0x0000660000047ab9 */ /* 0x000fe40000000a00 */
[----:B------:R-:W-:Y:S02]  /*00b0*/  UIADD3 UR6, UP0, UR4, 0xf0, URZ ;  /* 0x000000f004067890 */ /* 0x000fe4000ff1e03f */
[----:B------:R-:W-:Y:S02]  /*00c0*/  UIADD3 UR4, UP1, UR4, 0x1f0, URZ ;  /* 0x000001f004047890 */ /* 0x000fe4000ff3e03f */
[----:B------:R-:W-:Y:S02]  /*00d0*/  UIADD3.X UR7, URZ, UR5, URZ, UP0, !UPT ;  /* 0x000000053f077290 */ /* 0x000fe400087fe43f */
[----:B------:R-:W-:-:S07]  /*00e0*/  UIADD3.X UR5, URZ, UR5, URZ, UP1, !UPT ;  /* 0x000000053f057290 */ /* 0x000fce0008ffe43f */
[----:B------:R0:W-:Y:S02]  /*00f0*/  UTMACCTL.PF [UR6] ;  /* 0x00000000060079b9 */ /* 0x0001e40008040000 */
[----:B------:R0:W-:Y:S02]  /*0100*/  UTMACCTL.PF [UR4] ;  /* 0x00000000040079b9 */ /* 0x0001e40008040000 */
[----:B0-----:R-:W-:Y:S01]  /*0110*/  NOP ;  /* 0x0000000000007918 */ /* 0x001fe20000000000 */
.L_x_1:
[----:B------:R-:W-:Y:S05]  /*0120*/  BSYNC B0 ;  /* 0x0000000000007941 */ /* 0x000fea0003800000 */
.L_x_0:
[----:B------:R-:W0:Y:S02]  /*0130*/  SHFL.IDX PT, R3, R2, RZ, 0x1f ;  /* 0x00001fff02037589 */ /* 0x000e2400000e0000 */
[----:B0-----:R-:W-:-:S13]  /*0140*/  ISETP.NE.AND P0, PT, R3, RZ, PT ;  /* 0x000000ff0300720c */ /* 0x001fda0003f05270 */
[----:B------:R-:W-:Y:S05]  /*0150*/  @P0 BRA `(.L_x_2) ;  /* 0x0000000000600947 */ /* 0x000fea0003800000 */
[----:B------:R-:W0:Y:S01]  /*0160*/  S2UR UR8, SR_CgaCtaId ;  /* 0x00000000000879c3 */ /* 0x000e220000008800 */
[----:B------:R-:W-:Y:S01]  /*0170*/  UMOV UR4, 0x400 ;  /* 0x0000040000047882 */ /* 0x000fe20000000000 */
[----:B------:R-:W-:Y:S01]  /*0180*/  UMOV UR5, 0x1 ;  /* 0x0000000100057882 */ /* 0x000fe20000000000 */
[----:B------:R-:W-:Y:S01]  /*0190*/  UMOV UR6, 0x100 ;  /* 0x0000010000067882 */ /* 0x000fe20000000000 */
[----:B------:R-:W-:Y:S01]  /*01a0*/  ELECT P0, URZ, PT ;  /* 0x00000000003f782f */ /* 0x000fe20003800000 */
[----:B------:R-:W-:-:S04]  /*01b0*/  UIADD3 UR6, -UR6, 0x100000, URZ ;  /* 0x0010000006067890 */ /* 0x000fc8000fffe13f */
[----:B------:R-:W-:Y:S02]  /*01c0*/  USHF.L.U32 UR7, UR6, 0xb, URZ ;  /* 0x0000000b06077899 */ /* 0x000fe4000800063f */
[----:B------:R-:W-:Y:S02]  /*01d0*/  USHF.L.U32 UR6, UR6, 0x1, URZ ;  /* 0x0000000106067899 */ /* 0x000fe4000800063f */
[----:B0-----:R-:W-:Y:S02]  /*01e0*/  ULEA UR8, UR8, UR4, 0x18 ;  /* 0x0000000408087291 */ /* 0x001fe4000f8ec03f */
[----:B------:R-:W-:-:S04]  /*01f0*/  UIADD3 UR4, -UR5, 0x100000, URZ ;  /* 0x0010000005047890 */ /* 0x000fc8000fffe13f */
[----:B------:R-:W-:Y:S02]  /*0200*/  USHF.L.U32 UR5, UR4, 0xb, URZ ;  /* 0x0000000b04057899 */ /* 0x000fe4000800063f */
[----:B------:R-:W-:Y:S01]  /*0210*/  USHF.L.U32 UR4, UR4, 0x1, URZ ;  /* 0x0000000104047899 */ /* 0x000fe2000800063f */
[----:B------:R-:W0:Y:S11]  /*0220*/  FENCE.VIEW.ASYNC.S ;  /* 0x00000000000073c6 */ /* 0x000e360000000000 */
[----:B0-----:R0:W1:Y:S01]  /*0230*/  SYNCS.EXCH.64 URZ, [UR8], UR4 ;  /* 0x00000004083f75b2 */ /* 0x0010620008000100 */
[----:B------:R0:W2:Y:S01]  /*0240*/  SYNCS.EXCH.64 URZ, [UR8+0x28], UR6 ;  /* 0x00002806083f75b2 */ /* 0x0000a20008000100 */
[----:B------:R0:W3:Y:S01]  /*0250*/  SYNCS.EXCH.64 URZ, [UR8+0x8], UR4 ;  /* 0x00000804083f75b2 */ /* 0x0000e20008000100 */
[----:B------:R0:W4:Y:S01]  /*0260*/  SYNCS.EXCH.64 URZ, [UR8+0x30], UR6 ;  /* 0x00003006083f75b2 */ /* 0x0001220008000100 */
[----:B------:R0:W0:Y:S01]  /*0270*/  SYNCS.EXCH.64 URZ, [UR8+0x10], UR4 ;  /* 0x00001004083f75b2 */ /* 0x0000220008000100 */
[----:B------:R0:W0:Y:S01]  /*0280*/  SYNCS.EXCH.64 URZ, [UR8+0x38], UR6 ;  /* 0x00003806083f75b2 */ /* 0x0000220008000100 */
[----:B------:R0:W0:Y:S01]  /*0290*/  SYNCS.EXCH.64 URZ, [UR8+0x18], UR4 ;  /* 0x00001804083f75b2 */ /* 0x0000220008000100 */
[----:B------:R0:W0:Y:S01]  /*02a0*/  SYNCS.EXCH.64 URZ, [UR8+0x40], UR6 ;  /* 0x00004006083f75b2 */ /* 0x0000220008000100 */
[----:B------:R0:W0:Y:S01]  /*02b0*/  SYNCS.EXCH.64 URZ, [UR8+0x20], UR4 ;  /* 0x00002004083f75b2 */ /* 0x0000220008000100 */
[----:B------:R0:W0:Y:S01]  /*02c0*/  SYNCS.EXCH.64 URZ, [UR8+0x48], UR6 ;  /* 0x00004806083f75b2 */ /* 0x0000220008000100 */
[----:B------:R-:W-:Y:S01]  /*02d0*/  NOP ;  /* 0x0000000000007918 */ /* 0x000fe20000000000 */
.L_x_2:
[----:B------:R-:W5:Y:S01]  /*02e0*/  SHFL.IDX PT, R2, R2, RZ, 0x1f ;  /* 0x00001fff02027589 */ /* 0x000f6200000e0000 */
[----:B------:R-:W1:Y:S01]  /*02f0*/  LDC R3, c[0x0][0x65c] ;  /* 0x00019700ff037b82 */ /* 0x000e620000000800 */
[----:B------:R-:W-:Y:S02]  /*0300*/  ELECT P0, URZ, PT ;  /* 0x00000000003f782f */ /* 0x000fe40003800000 */
[----:B------:R-:W-:Y:S01]  /*0310*/  SHF.R.S32.HI R4, RZ, 0x1f, R5 ;  /* 0x0000001fff047819 */ /* 0x000fe20000011405 */
[----:B------:R-:W2:Y:S01]  /*0320*/  S2R R10, SR_CTAID.Y ;  /* 0x00000000000a7919 */ /* 0x000ea20000002600 */
[----:B0-----:R-:W-:Y:S01]  /*0330*/  UMOV UR4, 0x20 ;  /* 0x0000002000047882 */ /* 0x001fe20000000000 */
[C---:B------:R-:W-:Y:S01]  /*0340*/  ISETP.NE.AND P2, PT, R6.reuse, RZ, PT ;  /* 0x000000ff0600720c */ /* 0x040fe20003f45270 */
[----:B------:R-:W-:Y:S01]  /*0350*/  VIADD R11, R6, 0xffffffff ;  /* 0xffffffff060b7836 */ /* 0x000fe20000000000 */
[----:B------:R-:W0:Y:S01]  /*0360*/  S2R R8, SR_CTAID.X ;  /* 0x0000000000087919 */ /* 0x000e220000002500 */
[----:B------:R-:W-:Y:S01]  /*0370*/  LEA.HI R4, R4, R5, RZ, 0x2 ;  /* 0x0000000504047211 */ /* 0x000fe200078f10ff */
[----:B------:R-:W-:Y:S01]  /*0380*/  NOP ;  /* 0x0000000000007918 */ /* 0x000fe20000000000 */
[----:B------:R-:W-:Y:S01]  /*0390*/  NOP ;  /* 0x0000000000007918 */ /* 0x000fe20000000000 */
[----:B------:R-:W-:-:S02]  /*03a0*/  ISETP.GE.U32.AND P1, PT, R11, 0x2, PT ;  /* 0x000000020b00780c */ /* 0x000fc40003f26070 */
[----:B------:R-:W-:-:S05]  /*03b0*/  LOP3.LUT R4, R4, 0xfffffffc, RZ, 0xc0, !PT ;  /* 0xfffffffc04047812 */ /* 0x000fca00078ec0ff */
[----:B------:R-:W-:Y:S01]  /*03c0*/  IMAD.IADD R5, R5, 0x1, -R4 ;  /* 0x0000000105057824 */ /* 0x000fe200078e0a04 */
[----:B-----5:R-:W-:Y:S02]  /*03d0*/  ISETP.NE.OR P0, PT, R2, RZ, !P0 ;  /* 0x000000ff0200720c */ /* 0x020fe40004705670 */
[----:B-1----:R-:W-:-:S11]  /*03e0*/  ISETP.NE.AND P3, PT, R3, 0x1, PT ;  /* 0x000000010300780c */ /* 0x002fd60003f65270 */
[----:B------:R-:W-:Y:S01]  /*03f0*/  VOTEU.ALL UP0, P0 ;  /* 0x00000000003f7886 */ /* 0x000fe20000000000 */
[----:B------:R-:W-:Y:S01]  /*0400*/  VOTEU.ALL UP1, P0 ;  /* 0x00000000003f7886 */ /* 0x000fe20000020000 */
[----:B------:R-:W0:Y:S01]  /*0410*/  @P3 LDC R9, c[0x0][0x10] ;  /* 0x00000400ff093b82 */ /* 0x000e220000000800 */
[----:B--2---:R-:W-:Y:S02]  /*0420*/  @P3 IMAD.MOV.U32 R2, RZ, RZ, R10 ;  /* 0x000000ffff023224 */ /* 0x004fe400078e000a */
[----:B------:R-:W-:Y:S01]  /*0430*/  @!UP0 UMOV UR6, 0x400 ;  /* 0x0000040000068882 */ /* 0x000fe20000000000 */
[----:B------:R-:W-:-:S04]  /*0440*/  @!UP0 UIADD3 UR4, -UR4, 0x100000, URZ ;  /* 0x0010000004048890 */ /* 0x000fc8000fffe13f */
[----:B------:R-:W-:Y:S02]  /*0450*/  @!UP0 USHF.L.U32 UR5, UR4, 0xb, URZ ;  /* 0x0000000b04058899 */ /* 0x000fe4000800063f */
[----:B------:R-:W-:Y:S01]  /*0460*/  @!UP0 USHF.L.U32 UR4, UR4, 0x1, URZ ;  /* 0x0000000104048899 */ /* 0x000fe2000800063f */
[----:B------:R-:W-:Y:S02]  /*0470*/  @P3 IMAD.MOV.U32 R3, RZ, RZ, RZ ;  /* 0x000000ffff033224 */ /* 0x000fe400078e00ff */
[----:B------:R-:W-:Y:S01]  /*0480*/  @P3 IMAD.MOV.U32 R13, RZ, RZ, RZ ;  /* 0x000000ffff0d3224 */ /* 0x000fe200078e00ff */
[----:B------:R-:W1:Y:S08]  /*0490*/  @!UP0 S2UR UR7, SR_CgaCtaId ;  /* 0x00000000000789c3 */ /* 0x000e700000008800 */
[----:B------:R-:W2:Y:S01]  /*04a0*/  @!P3 LDC R7, c[0x0][0xc] ;  /* 0x00000300ff07bb82 */ /* 0x000ea20000000800 */
[----:B0-----:R-:W-:-:S04]  /*04b0*/  @P3 IMAD.WIDE.U32 R2, R8, R9, R2 ;  /* 0x0000000908023225 */ /* 0x001fc800078e0002 */
[----:B------:R-:W-:Y:S02]  /*04c0*/  IMAD.MOV.U32 R9, RZ, RZ, RZ ;  /* 0x000000ffff097224 */ /* 0x000fe400078e00ff */
[----:B------:R-:W-:Y:S01]  /*04d0*/  @P3 IMAD.IADD R3, R3, 0x1, R13 ;  /* 0x0000000103033824 */ /* 0x000fe200078e020d */
[----:B-1----:R-:W-:Y:S01]  /*04e0*/  @!UP0 ULEA UR6, UR7, UR6, 0x18 ;  /* 0x0000000607068291 */ /* 0x002fe2000f8ec03f */
[----:B------:R-:W-:Y:S01]  /*04f0*/  VOTEU.ALL UP0, P0 ;  /* 0x00000000003f7886 */ /* 0x000fe20000000000 */
[----:B------:R-:W-:-:S04]  /*0500*/  ISETP.NE.AND P0, PT, R5, 0x3, PT ;  /* 0x000000030500780c */ /* 0x000fc80003f05270 */
[----:B------:R-:W-:-:S04]  /*0510*/  ISETP.EQ.OR P0, PT, R5, RZ, !P0 ;  /* 0x000000ff0500720c */ /* 0x000fc80004702670 */
[----:B------:R-:W-:Y:S01]  /*0520*/  ISETP.EQ.AND P0, PT, R6, RZ, P0 ;  /* 0x000000ff0600720c */ /* 0x000fe20000702270 */
[----:B------:R-:W0:Y:S02]  /*0530*/  FENCE.VIEW.ASYNC.S ;  /* 0x00000000000073c6 */ /* 0x000e240000000000 */
[----:B0-----:R0:W3:Y:S01]  /*0540*/  @!UP0 SYNCS.EXCH.64 URZ, [UR6+0x60], UR4 ;  /* 0x00006004063f85b2 */ /* 0x0010e20008000100 */
[----:B--2---:R-:W-:Y:S01]  /*0550*/  @!P3 IMAD.WIDE.U32 R6, R7, R10, R8 ;  /* 0x0000000a0706b225 */ /* 0x004fe200078e0008 */
[----:B------:R-:W-:-:S03]  /*0560*/  SEL R4, RZ, 0x1, !P0 ;  /* 0x00000001ff047807 */ /* 0x000fc60004000000 */
[----:B------:R-:W-:Y:S02]  /*0570*/  @!P3 IMAD.MOV.U32 R2, RZ, RZ, R6 ;  /* 0x000000ffff02b224 */ /* 0x000fe400078e0006 */
[----:B------:R-:W-:Y:S01]  /*0580*/  @!P3 IMAD.MOV.U32 R3, RZ, RZ, R7 ;  /* 0x000000ffff03b224 */ /* 0x000fe200078e0007 */
[----:B------:R-:W-:Y:S01]  /*0590*/  SEL R4, R4, 0x2, P1 ;  /* 0x0000000204047807 */ /* 0x000fe20000800000 */
[----:B------:R0:W3:Y:S01]  /*05a0*/  @!UP1 SYNCS.EXCH.64 URZ, [UR6+0x68], UR4 ;  /* 0x00006804063f95b2 */ /* 0x0000e20008000100 */
[----:B------:R-:W-:Y:S01]  /*05b0*/  NOP ;  /* 0x0000000000007918 */ /* 0x000fe20000000000 */
[----:B---34-:R-:W-:Y:S06]  /*05c0*/  BAR.SYNC.DEFER_BLOCKING 0x0 ;  /* 0x0000000000007b1d */ /* 0x018fec0000010000 */
[----:B------:R-:W-:Y:S05]  /*05d0*/  @!P2 BRA `(.L_x_3) ;  /* 0x00000078009ca947 */ /* 0x000fea0003800000 */
[----:B------:R-:W-:-:S13]  /*05e0*/  ISETP.GT.U32.AND P0, PT, R11, 0x1, PT ;  /* 0x000000010b00780c */ /* 0x000fda0003f04070 */
[----:B0-----:R-:W-:Y:S05]  /*05f0*/  @P0 EXIT ;  /* 0x000000000000094d */ /* 0x001fea0003800000 */
[----:B------:R-:W-:Y:S01]  /*0600*/  ULDC.64 UR4, c[0x0][0x650] ;  /* 0x0001940000047ab9 */ /* 0x000fe20000000a00 */
[----:B------:R-:W-:Y:S01]  /*0610*/  PRMT R12, RZ, 0x7610, R12 ;  /* 0x00007610ff0c7816 */ /* 0x000fe2000000000c */
[----:B------:R-:W-:Y:S01]  /*0620*/  IMAD.MOV.U32 R6, RZ, RZ, -0x1 ;  /* 0xffffffffff067424 */ /* 0x000fe200078e00ff */
[----:B------:R-:W-:Y:S01]  /*0630*/  ISETP.GE.U32.AND P0, PT, R2, UR4, PT ;  /* 0x0000000402007c0c */ /* 0x000fe2000bf06070 */
[----:B------:R-:W-:Y:S02]  /*0640*/  IMAD.MOV.U32 R7, RZ, RZ, -0x1 ;  /* 0xffffffffff077424 */ /* 0x000fe400078e00ff */
[----:B------:R-:W-:Y:S01]  /*0650*/  IMAD.MOV.U32 R5, RZ, RZ, -0x1 ;  /* 0xffffffffff057424 */ /* 0x000fe200078e00ff */
[----:B------:R-:W-:-:S13]  /*0660*/  ISETP.GE.U32.AND.EX P0, PT, R3, UR5, PT, P0 ;  /* 0x0000000503007c0c */ /* 0x000fda000bf06100 */
[----:B------:R-:W-:Y:S05]  /*0670*/  @P0 BRA `(.L_x_4) ;  /* 0x00000004005c0947 */ /* 0x000fea0003800000 */
[----:B------:R-:W0:Y:S01]  /*0680*/  LDC.64 R16, c[0x0][0x628] ;  /* 0x00018a00ff107b82 */ /* 0x000e220000000a00 */
[----:B------:R-:W-:Y:S02]  /*0690*/  IMAD.MOV.U32 R6, RZ, RZ, R2 ;  /* 0x000000ffff067224 */ /* 0x000fe400078e0002 */
[----:B------:R-:W-:-:S05]  /*06a0*/  IMAD.MOV.U32 R7, RZ, RZ, R3 ;  /* 0x000000ffff077224 */ /* 0x000fca00078e0003 */
[----:B------:R-:W1:Y:S08]  /*06b0*/  LDC R18, c[0x0][0x630] ;  /* 0x00018c00ff127b82 */ /* 0x000e700000000800 */
[----:B------:R-:W2:Y:S01]  /*06c0*/  LDC.64 R20, c[0x0][0x620] ;  /* 0x00018800ff147b82 */ /* 0x000ea20000000a00 */
[----:B0-----:R-:W-:-:S04]  /*06d0*/  ISETP.NE.U32.AND P0, PT, R16, RZ, PT ;  /* 0x000000ff1000720c */ /* 0x001fc80003f05070 */
[----:B------:R-:W-:-:S13]  /*06e0*/  ISETP.NE.AND.EX P0, PT, R17, RZ, PT, P0 ;  /* 0x000000ff1100720c */ /* 0x000fda0003f05300 */
[----:B-12---:R-:W-:Y:S05]  /*06f0*/  @!P0 BRA `(.L_x_5) ;  /* 0x0000000000288947 */ /* 0x006fea0003800000 */
[----:B------:R-:W0:Y:S02]  /*0700*/  LDC R5, c[0x0][0x634] ;  /* 0x00018d00ff057b82 */ /* 0x000e240000000800 */
[----:B0-----:R-:W-:-:S05]  /*0710*/  IADD3 R5, P0, R2, R5, RZ ;  /* 0x0000000502057210 */ /* 0x001fca0007f1e0ff */
[----:B------:R-:W-:-:S04]  /*0720*/  IMAD.X R11, RZ, RZ, R3, P0 ;  /* 0x000000ffff0b7224 */ /* 0x000fc800000e0603 */
[----:B------:R-:W-:-:S04]  /*0730*/  IMAD.WIDE.U32 R6, R11, R16, RZ ;  /* 0x000000100b067225 */ /* 0x000fc800078e00ff */
[----:B------:R-:W-:-:S04]  /*0740*/  IMAD.WIDE.U32 R12, P0, R5, R17, R6 ;  /* 0x00000011050c7225 */ /* 0x000fc80007800006 */
[----:B------:R-:W-:-:S04]  /*0750*/  IMAD.WIDE.U32 R6, R5, R16, RZ ;  /* 0x0000001005067225 */ /* 0x000fc800078e00ff */
[----:B------:R-:W-:Y:S01]  /*0760*/  IMAD.X R15, RZ, RZ, RZ, P0 ;  /* 0x000000ffff0f7224 */ /* 0x000fe200000e06ff */
[----:B------:R-:W-:Y:S01]  /*0770*/  IADD3 RZ, P0, R7, R12, RZ ;  /* 0x0000000c07ff7210 */ /* 0x000fe20007f1e0ff */
[----:B------:R-:W-:-:S04]  /*0780*/  IMAD.MOV.U32 R14, RZ, RZ, R13 ;  /* 0x000000ffff0e7224 */ /* 0x000fc800078e000d */
[----:B------:R-:W-:-:S08]  /*0790*/  IMAD.WIDE.U32.X R6, R11, R17, R14, P0 ;  /* 0x000000110b067225 */ /* 0x000fd000000e040e */
.L_x_5:
[--C-:B------:R-:W-:Y:S01]  /*07a0*/  SHF.R.U64 R26, R6, R18, R7.reuse ;  /* 0x00000012061a7219 */ /* 0x100fe20000001207 */
[----:B------:R-:W0:Y:S01]  /*07b0*/  LDC.64 R22, c[0x0][0x640] ;  /* 0x00019000ff167b82 */ /* 0x000e220000000a00 */
[----:B------:R-:W-:Y:S01]  /*07c0*/  I2FP.F32.U32 R5, R8 ;  /* 0x0000000800057245 */ /* 0x000fe20000201000 */
[----:B------:R-:W-:Y:S01]  /*07d0*/  ULDC UR4, c[0x0][0x150] ;  /* 0x0000540000047ab9 */ /* 0x000fe20000000800 */
[----:B------:R-:W-:Y:S02]  /*07e0*/  SHF.R.U32.HI R6, RZ, R18, R7 ;  /* 0x00000012ff067219 */ /* 0x000fe40000011607 */
[----:B------:R-:W-:Y:S01]  /*07f0*/  IADD3 R11, P0, RZ, -R26, RZ ;  /* 0x8000001aff0b7210 */ /* 0x000fe20007f1e0ff */
[----:B------:R-:W-:Y:S01]  /*0800*/  FMUL R5, R5, UR4 ;  /* 0x0000000405057c20 */ /* 0x000fe20008400000 */
[----:B------:R-:W-:Y:S01]  /*0810*/  ULDC UR4, c[0x0][0x154] ;  /* 0x0000550000047ab9 */ /* 0x000fe20000000800 */
[----:B------:R-:W1:Y:S02]  /*0820*/  LDC R14, c[0x0][0x618] ;  /* 0x00018600ff0e7b82 */ /* 0x000e640000000800 */
[----:B------:R-:W-:-:S02]  /*0830*/  IMAD.X R13, RZ, RZ, ~R6, P0 ;  /* 0x000000ffff0d7224 */ /* 0x000fc400000e0e06 */
[----:B------:R-:W2:Y:S01]  /*0840*/  F2I.U32.TRUNC.NTZ R5, R5 ;  /* 0x0000000500057305 */ /* 0x000ea2000020f000 */
[----:B------:R-:W-:-:S03]  /*0850*/  IMAD.WIDE.U32 R6, R11, R20, R2 ;  /* 0x000000140b067225 */ /* 0x000fc600078e0002 */
[----:B------:R-:W3:Y:S01]  /*0860*/  LDC R9, c[0x0][0x144] ;  /* 0x00005100ff097b82 */ /* 0x000ee20000000800 */
[----:B------:R-:W-:-:S04]  /*0870*/  IMAD R12, R13, R20, RZ ;  /* 0x000000140d0c7224 */ /* 0x000fc800078e02ff */
[----:B------:R-:W-:Y:S02]  /*0880*/  IMAD R11, R11, R21, R12 ;  /* 0x000000150b0b7224 */ /* 0x000fe400078e020c */
[----:B------:R-:W-:Y:S01]  /*0890*/  IMAD.MOV.U32 R12, RZ, RZ, 0x1 ;  /* 0x00000001ff0c7424 */ /* 0x000fe200078e00ff */
[----:B------:R-:W4:Y:S01]  /*08a0*/  LDC R18, c[0x0][0x608] ;  /* 0x00018200ff127b82 */ /* 0x000f220000000800 */
[----:B------:R-:W-:Y:S01]  /*08b0*/  IMAD.IADD R11, R7, 0x1, R11 ;  /* 0x00000001070b7824 */ /* 0x000fe200078e020b */
[----:B0-----:R-:W-:Y:S01]  /*08c0*/  ISETP.NE.U32.AND P0, PT, R22, RZ, PT ;  /* 0x000000ff1600720c */ /* 0x001fe20003f05070 */
[----:B--2---:R-:W-:-:S03]  /*08d0*/  IMAD.MOV R7, RZ, RZ, -R5 ;  /* 0x000000ffff077224 */ /* 0x004fc600078e0a05 */
[----:B------:R-:W-:Y:S02]  /*08e0*/  ISETP.NE.AND.EX P0, PT, R23, RZ, PT, P0 ;  /* 0x000000ff1700720c */ /* 0x000fe40003f05300 */
[----:B------:R-:W0:Y:S01]  /*08f0*/  LDC R13, c[0x0][0x658] ;  /* 0x00019600ff0d7b82 */ /* 0x000e220000000800 */
[--C-:B-1----:R-:W-:Y:S02]  /*0900*/  SHF.R.U64 R16, R6, R14, R11.reuse ;  /* 0x0000000e06107219 */ /* 0x102fe4000000120b */
[----:B------:R-:W-:Y:S02]  /*0910*/  I2FP.F32.U32 R6, R10 ;  /* 0x0000000a00067245 */ /* 0x000fe40000201000 */
[----:B------:R-:W-:-:S03]  /*0920*/  SHF.R.U32.HI R11, RZ, R14, R11 ;  /* 0x0000000eff0b7219 */ /* 0x000fc6000001160b */
[----:B------:R-:W1:Y:S01]  /*0930*/  LDC R17, c[0x0][0x148] ;  /* 0x00005200ff117b82 */ /* 0x000e620000000800 */
[----:B---3--:R-:W-:Y:S02]  /*0940*/  IMAD R5, R9, R7, R8 ;  /* 0x0000000709057224 */ /* 0x008fe400078e0208 */
[----:B------:R-:W-:Y:S01]  /*0950*/  FMUL R7, R6, UR4 ;  /* 0x0000000406077c20 */ /* 0x000fe20008400000 */
[----:B------:R-:W-:-:S03]  /*0960*/  IMAD.MOV.U32 R6, RZ, RZ, -0x1 ;  /* 0xffffffffff067424 */ /* 0x000fc600078e00ff */
[----:B------:R2:W3:Y:S01]  /*0970*/  F2I.U32.TRUNC.NTZ R15, R7 ;  /* 0x00000007000f7305 */ /* 0x0004e2000020f000 */
[----:B------:R-:W1:Y:S01]  /*0980*/  LDC R21, c[0x0][0x600] ;  /* 0x00018000ff157b82 */ /* 0x000e620000000800 */
[-CC-:B----4-:R-:W-:Y:S02]  /*0990*/  SHF.R.U64 R27, R16, R18.reuse, R11.reuse ;  /* 0x00000012101b7219 */ /* 0x190fe4000000120b */
[----:B------:R-:W-:-:S05]  /*09a0*/  SHF.R.U32.HI R8, RZ, R18, R11 ;  /* 0x00000012ff087219 */ /* 0x000fca000001160b */
[----:B------:R-:W4:Y:S01]  /*09b0*/  LDC R20, c[0x0][0x648] ;  /* 0x00019200ff147b82 */ /* 0x000f220000000800 */
[-CC-:B0-----:R-:W-:Y:S02]  /*09c0*/  SHF.R.U64 R18, R27, R13.reuse, R8.reuse ;  /* 0x0000000d1b127219 */ /* 0x181fe40000001208 */
[-C--:B------:R-:W-:Y:S02]  /*09d0*/  SHF.L.U32 R6, R6, R13.reuse, RZ ;  /* 0x0000000d06067219 */ /* 0x080fe400000006ff */
[-C--:B------:R-:W-:Y:S02]  /*09e0*/  SHF.R.U32.HI R8, RZ, R13.reuse, R8 ;  /* 0x0000000dff087219 */ /* 0x080fe40000011608 */
[----:B------:R-:W-:Y:S01]  /*09f0*/  LOP3.LUT R14, RZ, R6, RZ, 0x33, !PT ;  /* 0x00000006ff0e7212 */ /* 0x000fe200078e33ff */
[----:B------:R-:W0:Y:S01]  /*0a00*/  LDC R25, c[0x0][0x638] ;  /* 0x00018e00ff197b82 */ /* 0x000e220000000800 */
[----:B------:R-:W-:Y:S01]  /*0a10*/  SHF.L.U32 R11, R12, R13, RZ ;  /* 0x0000000d0c0b7219 */ /* 0x000fe200000006ff */
[----:B------:R-:W-:-:S02]  /*0a20*/  IMAD.MOV.U32 R6, RZ, RZ, R18 ;  /* 0x000000ffff067224 */ /* 0x000fc400078e0012 */
[----:B--2---:R-:W-:-:S04]  /*0a30*/  IMAD.MOV.U32 R7, RZ, RZ, R8 ;  /* 0x000000ffff077224 */ /* 0x004fc800078e0008 */
[----:B------:R-:W2:Y:S01]  /*0a40*/  LDC R24, c[0x0][0x610] ;  /* 0x00018400ff187b82 */ /* 0x000ea20000000800 */
[----:B---3--:R-:W-:Y:S05]  /*0a50*/  @!P0 BRA `(.L_x_6) ;  /* 0x0000000000288947 */ /* 0x008fea0003800000 */
[----:B------:R-:W3:Y:S02]  /*0a60*/  LDC R13, c[0x0][0x64c] ;  /* 0x00019300ff0d7b82 */ /* 0x000ee40000000800 */
[----:B---3--:R-:W-:-:S05]  /*0a70*/  IADD3 R13, P0, R18, R13, RZ ;  /* 0x0000000d120d7210 */ /* 0x008fca0007f1e0ff */
        /* <DEDUP_REMOVED lines=8> */
.L_x_6:
[----:B----4-:R-:W-:Y:S01]  /*0b00*/  SHF.R.U64 R6, R6, R20, R7 ;  /* 0x0000001406067219 */ /* 0x010fe20000001207 */
[----:B-1----:R-:W-:Y:S01]  /*0b10*/  VIADD R7, R21, 0xffffffff ;  /* 0xffffffff15077836 */ /* 0x002fe20000000000 */
[----:B------:R-:W-:Y:S01]  /*0b20*/  LOP3.LUT R14, R27, R14, RZ, 0xc0, !PT ;  /* 0x0000000e1b0e7212 */ /* 0x000fe200078ec0ff */
[----:B------:R-:W-:Y:S02]  /*0b30*/  IMAD.MOV R15, RZ, RZ, -R15 ;  /* 0x000000ffff0f7224 */ /* 0x000fe400078e0a0f */
[----:B------:R-:W-:Y:S01]  /*0b40*/  IMAD.MOV R8, RZ, RZ, -R6 ;  /* 0x000000ffff087224 */ /* 0x000fe200078e0a06 */
[----:B------:R-:W-:Y:S01]  /*0b50*/  LOP3.LUT R7, R16, R7, RZ, 0xc0, !PT ;  /* 0x0000000710077212 */ /* 0x000fe200078ec0ff */
[----:B------:R-:W-:Y:S02]  /*0b60*/  IMAD R14, R11, R6, R14 ;  /* 0x000000060b0e7224 */ /* 0x000fe400078e020e */
[----:B------:R-:W-:Y:S02]  /*0b70*/  @P3 IMAD R5, R17, R15, R10 ;  /* 0x0000000f11053224 */ /* 0x000fe400078e020a */
[----:B0-----:R-:W-:-:S02]  /*0b80*/  IMAD R6, R8, R25, R18 ;  /* 0x0000001908067224 */ /* 0x001fc400078e0212 */
[----:B--2---:R-:W-:Y:S02]  /*0b90*/  IMAD R5, R14, R24, R5 ;  /* 0x000000180e057224 */ /* 0x004fe400078e0205 */
[----:B------:R-:W-:Y:S02]  /*0ba0*/  IMAD R6, R6, R21, R7 ;  /* 0x0000001506067224 */ /* 0x000fe400078e0207 */
[----:B------:R-:W-:-:S03]  /*0bb0*/  IMAD.MOV.U32 R12, RZ, RZ, 0x1 ;  /* 0x00000001ff0c7424 */ /* 0x000fc600078e00ff */
[----:B------:R-:W-:Y:S02]  /*0bc0*/  SEL R7, R6, R5, !P3 ;  /* 0x0000000506077207 */ /* 0x000fe40005800000 */
[----:B------:R-:W-:Y:S01]  /*0bd0*/  SEL R6, R5, R6, !P3 ;  /* 0x0000000605067207 */ /* 0x000fe20005800000 */
[----:B------:R-:W-:-:S07]  /*0be0*/  IMAD.MOV.U32 R5, RZ, RZ, R26 ;  /* 0x000000ffff057224 */ /* 0x000fce00078e001a */
.L_x_4:
[----:B------:R-:W-:-:S08]  /*0bf0*/  NOP ;  /* 0x0000000000007918 */ /* 0x000fd00000000000 */
[----:B------:R-:W0:Y:S02]  /*0c00*/  USETMAXREG.TRY_ALLOC.CTAPOOL UP0, 0xe8 ;  /* 0x000000e8000079c8 */ /* 0x000e240008000600 */
[----:B0-----:R-:W-:-:S13]  /*0c10*/  PLOP3.LUT P0, PT, PT, PT, UP0, 0x80, 0x0 ;  /* 0x000000000000781c */ /* 0x001fda0003f0f008 */
[----:B------:R-:W-:Y:S05]  /*0c20*/  @!P0 BRA `(.L_x_4) ;  /* 0xfffffffc00f08947 */ /* 0x000fea000383ffff */
[----:B------:R-:W-:Y:S01]  /*0c30*/  ULDC.64 UR4, c[0x0][0x598] ;  /* 0x0001660000047ab9 */ /* 0x000fe20000000a00 */
[----:B------:R-:W-:Y:S01]  /*0c40*/  ULDC.64 UR20, c[0x0][0x208] ;  /* 0x0000820000147ab9 */ /* 0x000fe20000000a00 */
[----:B------:R-:W-:-:S04]  /*0c50*/  ISETP.NE.U32.AND P0, PT, RZ, UR4, PT ;  /* 0x00000004ff007c0c */ /* 0x000fc8000bf05070 */
[----:B------:R-:W-:-:S13]  /*0c60*/  ISETP.NE.AND.EX P0, PT, RZ, UR5, PT, P0 ;  /* 0x00000005ff007c0c */ /* 0x000fda000bf05300 */
[----:B------:R-:W-:Y:S05]  /*0c70*/  @!P0 BRA `(.L_x_7) ;  /* 0x00000000001c8947 */ /* 0x000fea0003800000 */
[----:B------:R-:W0:Y:S02]  /*0c80*/  LDC.64 R8, c[0x0][0x598] ;  /* 0x00016600ff087b82 */ /* 0x000e240000000a00 */
[----:B0-----:R-:W2:Y:S02]  /*0c90*/  LDG.E.64 R8, desc[UR20][R8.64] ;  /* 0x0000001408087981 */ /* 0x001ea4000c1e1b00 */
[----:B--2---:R-:W-:-:S04]  /*0ca0*/  ISETP.NE.U32.AND P0, PT, R8, RZ, PT ;  /* 0x000000ff0800720c */ /* 0x004fc80003f05070 */
[----:B------:R-:W-:-:S13]  /*0cb0*/  ISETP.NE.AND.EX P0, PT, R9, RZ, PT, P0 ;  /* 0x000000ff0900720c */ /* 0x000fda0003f05300 */
[----:B------:R-:W-:Y:S05]  /*0cc0*/  @!P0 BRA `(.L_x_7) ;  /* 0x0000000000088947 */ /* 0x000fea0003800000 */
[----:B------:R0:W5:Y:S01]  /*0cd0*/  LD.E R8, desc[UR20][R8.64] ;  /* 0x0000001408087980 */ /* 0x000162000c101900 */
[----:B------:R-:W-:Y:S05]  /*0ce0*/  BRA `(.L_x_8) ;  /* 0x0000000000207947 */ /* 0x000fea0003800000 */
.L_x_7:
[----:B------:R-:W-:Y:S02]  /*0cf0*/  ULDC.64 UR4, c[0x0][0x588] ;  /* 0x0001620000047ab9 */ /* 0x000fe40000000a00 */
[----:B------:R-:W-:-:S04]  /*0d00*/  ISETP.NE.U32.AND P0, PT, RZ, UR4, PT ;  /* 0x00000004ff007c0c */ /* 0x000fc8000bf05070 */
[----:B------:R-:W-:-:S13]  /*0d10*/  ISETP.NE.AND.EX P0, PT, RZ, UR5, PT, P0 ;  /* 0x00000005ff007c0c */ /* 0x000fda000bf05300 */
[----:B------:R-:W-:Y:S05]  /*0d20*/  @!P0 BRA `(.L_x_9) ;  /* 0x00000000000c8947 */ /* 0x000fea0003800000 */
[----:B------:R-:W0:Y:S02]  /*0d30*/  LDC.64 R8, c[0x0][0x588] ;  /* 0x00016200ff087b82 */ /* 0x000e240000000a00 */
[----:B0-----:R1:W5:Y:S01]  /*0d40*/  LDG.E R8, desc[UR20][R8.64] ;  /* 0x0000001408087981 */ /* 0x001362000c1e1900 */
[----:B------:R-:W-:Y:S05]  /*0d50*/  BRA `(.L_x_8) ;  /* 0x0000000000047947 */ /* 0x000fea0003800000 */
.L_x_9:
[----:B------:R-:W2:Y:S02]  /*0d60*/  LDC R8, c[0x0][0x580] ;  /* 0x00016000ff087b82 */ /* 0x000ea40000000800 */
.L_x_8:
[----:B------:R-:W-:Y:S02]  /*0d70*/  ULDC.64 UR4, c[0x0][0x5a0] ;  /* 0x0001680000047ab9 */ /* 0x000fe40000000a00 */
[----:B------:R-:W-:-:S04]  /*0d80*/  ISETP.NE.U32.AND P0, PT, RZ, UR4, PT ;  /* 0x00000004ff007c0c */ /* 0x000fc8000bf05070 */
[----:B------:R-:W-:-:S13]  /*0d90*/  ISETP.NE.AND.EX P0, PT, RZ, UR5, PT, P0 ;  /* 0x00000005ff007c0c */ /* 0x000fda000bf05300 */
[----:B------:R-:W-:Y:S05]  /*0da0*/  @!P0 BRA `(.L_x_10) ;  /* 0x00000000001c8947 */ /* 0x000fea0003800000 */
[----:B------:R-:W3:Y:S02]  /*0db0*/  LDC.64 R10, c[0x0][0x5a0] ;  /* 0x00016800ff0a7b82 */ /* 0x000ee40000000a00 */
[----:B---3--:R-:W3:Y:S02]  /*0dc0*/  LDG.E.64 R10, desc[UR20][R10.64] ;  /* 0x000000140a0a7981 */ /* 0x008ee4000c1e1b00 */
[----:B---3--:R-:W-:-:S04]  /*0dd0*/  ISETP.NE.U32.AND P0, PT, R10, RZ, PT ;  /* 0x000000ff0a00720c */ /* 0x008fc80003f05070 */
[----:B------:R-:W-:-:S13]  /*0de0*/  ISETP.NE.AND.EX P0, PT, R11, RZ, PT, P0 ;  /* 0x000000ff0b00720c */ /* 0x000fda0003f05300 */
[----:B------:R-:W-:Y:S05]  /*0df0*/  @!P0 BRA `(.L_x_10) ;  /* 0x0000000000088947 */ /* 0x000fea0003800000 */
[----:B01----:R0:W5:Y:S01]  /*0e00*/  LD.E R9, desc[UR20][R10.64] ;  /* 0x000000140a097980 */ /* 0x003162000c101900 */
[----:B------:R-:W-:Y:S05]  /*0e10*/  BRA `(.L_x_11) ;  /* 0x0000000000207947 */ /* 0x000fea0003800000 */
.L_x_10:
[----:B------:R-:W-:Y:S02]  /*0e20*/  ULDC.64 UR4, c[0x0][0x590] ;  /* 0x0001640000047ab9 */ /* 0x000fe40000000a00 */
[----:B------:R-:W-:-:S04]  /*0e30*/  ISETP.NE.U32.AND P0, PT, RZ, UR4, PT ;  /* 0x00000004ff007c0c */ /* 0x000fc8000bf05070 */
[----:B------:R-:W-:-:S13]  /*0e40*/  ISETP.NE.AND.EX P0, PT, RZ, UR5, PT, P0 ;  /* 0x00000005ff007c0c */ /* 0x000fda000bf05300 */
[----:B------:R-:W-:Y:S05]  /*0e50*/  @!P0 BRA `(.L_x_12) ;  /* 0x00000000000c8947 */ /* 0x000fea0003800000 */
[----:B------:R-:W0:Y:S02]  /*0e60*/  LDC.64 R10, c[0x0][0x590] ;  /* 0x00016400ff0a7b82 */ /* 0x000e240000000a00 */
[----:B01----:R1:W5:Y:S01]  /*0e70*/  LDG.E R9, desc[UR20][R10.64] ;  /* 0x000000140a097981 */ /* 0x003362000c1e1900 */
[----:B------:R-:W-:Y:S05]  /*0e80*/  BRA `(.L_x_11) ;  /* 0x0000000000047947 */ /* 0x000fea0003800000 */
.L_x_12:
[----:B01----:R-:W3:Y:S02]  /*0e90*/  LDC R9, c[0x0][0x584] ;  /* 0x00016100ff097b82 */ /* 0x003ee40000000800 */
.L_x_11:
[----:B------:R-:W-:-:S13]  /*0ea0*/  LOP3.LUT P0, RZ, R12, 0xff, RZ, 0xc0, !PT ;  /* 0x000000ff0cff7812 */ /* 0x000fda000780c0ff */
[----:B------:R-:W-:Y:S05]  /*0eb0*/  @!P0 EXIT ;  /* 0x000000000000894d */ /* 0x000fea0003800000 */
[----:B------:R-:W-:Y:S01]  /*0ec0*/  ULDC UR4, c[0x0][0x28c] ;  /* 0x0000a30000047ab9 */ /* 0x000fe20000000800 */
[----:B------:R-:W-:Y:S01]  /*0ed0*/  LOP3.LUT R142, R4, 0x1, RZ, 0xfc, !PT ;  /* 0x00000001048e7812 */ /* 0x000fe200078efcff */
[----:B------:R-:W-:-:S04]  /*0ee0*/  UIADD3 UR4, UR4, 0x7f, URZ ;  /* 0x0000007f04047890 */ /* 0x000fc8000fffe03f */
[----:B------:R-:W-:-:S04]  /*0ef0*/  USHF.R.S32.HI UR5, URZ, 0x1f, UR4 ;  /* 0x0000001f3f057899 */ /* 0x000fc80008011404 */
[----:B------:R-:W-:-:S03]  /*0f00*/  ULEA.HI UR5, UR5, UR4, URZ, 0x7 ;  /* 0x0000000405057291 */ /* 0x000fc6000f8f383f */
[----:B------:R-:W-:Y:S01]  /*0f10*/  UMOV UR4, URZ ;  /* 0x0000003f00047c82 */ /* 0x000fe20008000000 */
[----:B------:R-:W-:-:S03]  /*0f20*/  USHF.R.S32.HI UR9, URZ, 0x7, UR5 ;  /* 0x000000073f097899 */ /* 0x000fc60008011405 */
[----:B------:R-:W-:-:S09]  /*0f30*/  UMOV UR5, URZ ;  /* 0x0000003f00057c82 */ /* 0x000fd20008000000 */
.L_x_165:
[----:B01----:R-:W-:Y:S01]  /*0f40*/  LOP3.LUT R10, R0, 0x80, RZ, 0xc0, !PT ;  /* 0x00000080000a7812 */ /* 0x003fe200078ec0ff */
[----:B------:R-:W0:Y:S01]  /*0f50*/  S2UR UR13, SR_CgaCtaId ;  /* 0x00000000000d79c3 */ /* 0x000e220000008800 */
[----:B------:R-:W-:Y:S01]  /*0f60*/  UMOV UR12, 0x400 ;  /* 0x00000400000c7882 */ /* 0x000fe20000000000 */
[----:B------:R-:W-:Y:S01]  /*0f70*/  UMOV UR6, URZ ;  /* 0x0000003f00067c82 */ /* 0x000fe20008000000 */
[----:B------:R-:W-:Y:S01]  /*0f80*/  SHF.R.U32.HI R10, RZ, 0x7, R10 ;  /* 0x00000007ff0a7819 */ /* 0x000fe2000001160a */
[----:B------:R-:W-:Y:S01]  /*0f90*/  UMOV UR7, URZ ;  /* 0x0000003f00077c82 */ /* 0x000fe20008000000 */
[----:B------:R-:W-:Y:S02]  /*0fa0*/  CS2R R18, SRZ ;  /* 0x0000000000127805 */ /* 0x000fe4000001ff00 */
[----:B------:R-:W-:Y:S02]  /*0fb0*/  CS2R R16, SRZ ;  /* 0x0000000000107805 */ /* 0x000fe4000001ff00 */
[----:B------:R-:W-:Y:S01]  /*0fc0*/  CS2R R20, SRZ ;  /* 0x0000000000147805 */ /* 0x000fe2000001ff00 */
[----:B------:R-:W1:Y:S01]  /*0fd0*/  LDC R11, c[0x0][0x28c] ;  /* 0x0000a300ff0b7b82 */ /* 0x000e620000000800 */
[----:B----4-:R-:W4:Y:S01]  /*0fe0*/  SHFL.IDX PT, R10, R10, RZ, 0x1f ;  /* 0x00001fff0a0a7589 */ /* 0x010f2200000e0000 */
[----:B------:R-:W-:-:S02]  /*0ff0*/  CS2R R22, SRZ ;  /* 0x0000000000167805 */ /* 0x000fc4000001ff00 */
[----:B------:R-:W-:Y:S02]  /*1000*/  CS2R R88, SRZ ;  /* 0x0000000000587805 */ /* 0x000fe4000001ff00 */
[----:B------:R-:W-:Y:S02]  /*1010*/  CS2R R90, SRZ ;  /* 0x00000000005a7805 */ /* 0x000fe4000001ff00 */
[----:B------:R-:W-:Y:S02]  /*1020*/  CS2R R92, SRZ ;  /* 0x00000000005c7805 */ /* 0x000fe4000001ff00 */
[----:B------:R-:W-:Y:S02]  /*1030*/  CS2R R96, SRZ ;  /* 0x0000000000607805 */ /* 0x000fe4000001ff00 */
[----:B------:R-:W-:Y:S02]  /*1040*/  CS2R R94, SRZ ;  /* 0x00000000005e7805 */ /* 0x000fe4000001ff00 */
        /* <DEDUP_REMOVED lines=16> */
[----:B-1----:R-:W-:Y:S02]  /*1150*/  ISETP.GE.AND P0, PT, R11, 0x1, PT ;  /* 0x000000010b00780c */ /* 0x002fe40003f06270 */
[----:B------:R-:W-:Y:S02]  /*1160*/  CS2R R130, SRZ ;  /* 0x0000000000827805 */ /* 0x000fe4000001ff00 */
[----:B----4-:R-:W-:-:S02]  /*1170*/  R2UR UR8, R10 ;  /* 0x000000000a0872ca */ /* 0x010fc400000e0000 */
[----:B------:R-:W-:Y:S02]  /*1180*/  CS2R R132, SRZ ;  /* 0x0000000000847805 */ /* 0x000fe4000001ff00 */
[----:B------:R-:W-:Y:S02]  /*1190*/  CS2R R134, SRZ ;  /* 0x0000000000867805 */ /* 0x000fe4000001ff00 */
[----:B------:R-:W-:Y:S02]  /*11a0*/  CS2R R136, SRZ ;  /* 0x0000000000887805 */ /* 0x000fe4000001ff00 */
[----:B------:R-:W-:Y:S02]  /*11b0*/  CS2R R138, SRZ ;  /* 0x00000000008a7805 */ /* 0x000fe4000001ff00 */
[----:B------:R-:W-:Y:S01]  /*11c0*/  CS2R R140, SRZ ;  /* 0x00000000008c7805 */ /* 0x000fe2000001ff00 */
[----:B------:R-:W-:Y:S01]  /*11d0*/  IMAD.MOV.U32 R143, RZ, RZ, RZ ;  /* 0x000000ffff8f7224 */ /* 0x000fe200078e00ff */
[----:B------:R-:W-:Y:S01]  /*11e0*/  CS2R R56, SRZ ;  /* 0x0000000000387805 */ /* 0x000fe2000001ff00 */
[----:B------:R-:W-:Y:S01]  /*11f0*/  IMAD.MOV.U32 R145, RZ, RZ, RZ ;  /* 0x000000ffff917224 */ /* 0x000fe200078e00ff */
[----:B------:R-:W-:Y:S01]  /*1200*/  CS2R R58, SRZ ;  /* 0x00000000003a7805 */ /* 0x000fe2000001ff00 */
[----:B--23--:R-:W-:Y:S01]  /*1210*/  IMAD.U32 R13, RZ, RZ, UR4 ;  /* 0x00000004ff0d7e24 */ /* 0x00cfe2000f8e00ff */
[----:B------:R-:W-:-:S02]  /*1220*/  CS2R R60, SRZ ;  /* 0x00000000003c7805 */ /* 0x000fc4000001ff00 */
[----:B------:R-:W-:Y:S01]  /*1230*/  CS2R R62, SRZ ;  /* 0x00000000003e7805 */ /* 0x000fe2000001ff00 */
[----:B------:R-:W-:Y:S01]  /*1240*/  ULEA.HI UR10, UR8, UR8, URZ, 0x1 ;  /* 0x00000008080a7291 */ /* 0x000fe2000f8f083f */
[----:B------:R-:W-:Y:S02]  /*1250*/  CS2R R64, SRZ ;  /* 0x0000000000407805 */ /* 0x000fe4000001ff00 */
[----:B------:R-:W-:Y:S02]  /*1260*/  CS2R R66, SRZ ;  /* 0x0000000000427805 */ /* 0x000fe4000001ff00 */
[----:B------:R-:W-:Y:S01]  /*1270*/  CS2R R68, SRZ ;  /* 0x0000000000447805 */ /* 0x000fe2000001ff00 */
[----:B------:R-:W-:Y:S01]  /*1280*/  ULOP3.LUT UR11, UR10, 0x7fffe, URZ, 0xc0, !UPT ;  /* 0x0007fffe0a0b7892 */ /* 0x000fe2000f8ec03f */
[----:B------:R-:W-:Y:S01]  /*1290*/  CS2R R70, SRZ ;  /* 0x0000000000467805 */ /* 0x000fe2000001ff00 */
[----:B0-----:R-:W-:Y:S01]  /*12a0*/  ULEA UR10, UR13, UR12, 0x18 ;  /* 0x0000000c0d0a7291 */ /* 0x001fe2000f8ec03f */
[----:B------:R-:W-:Y:S01]  /*12b0*/  CS2R R72, SRZ ;  /* 0x0000000000487805 */ /* 0x000fe2000001ff00 */
[----:B------:R-:W-:Y:S01]  /*12c0*/  UIADD3 UR11, UR8, -UR11, URZ ;  /* 0x8000000b080b7290 */ /* 0x000fe2000fffe03f */
[----:B------:R-:W-:Y:S01]  /*12d0*/  CS2R R74, SRZ ;  /* 0x00000000004a7805 */ /* 0x000fe2000001ff00 */
[----:B------:R-:W-:Y:S01]  /*12e0*/  UMOV UR12, UR5 ;  /* 0x00000005000c7c82 */ /* 0x000fe20008000000 */
[----:B------:R-:W-:Y:S01]  /*12f0*/  UMOV UR8, URZ ;  /* 0x0000003f00087c82 */ /* 0x000fe20008000000 */
[----:B------:R-:W-:Y:S01]  /*1300*/  ULEA UR11, UR11, UR10, 0xd ;  /* 0x0000000a0b0b7291 */ /* 0x000fe2000f8e683f */
[----:B------:R-:W-:-:S02]  /*1310*/  CS2R R76, SRZ ;  /* 0x00000000004c7805 */ /* 0x000fc4000001ff00 */
[----:B------:R-:W-:Y:S02]  /*1320*/  CS2R R78, SRZ ;  /* 0x00000000004e7805 */ /* 0x000fe4000001ff00 */
[----:B------:R-:W-:Y:S01]  /*1330*/  CS2R R80, SRZ ;  /* 0x0000000000507805 */ /* 0x000fe2000001ff00 */
[----:B------:R-:W-:Y:S01]  /*1340*/  UIADD3 UR11, UR11, 0x100, URZ ;  /* 0x000001000b0b7890 */ /* 0x000fe2000fffe03f */
[----:B------:R-:W-:Y:S02]  /*1350*/  CS2R R82, SRZ ;  /* 0x0000000000527805 */ /* 0x000fe4000001ff00 */
[----:B------:R-:W-:Y:S02]  /*1360*/  CS2R R84, SRZ ;  /* 0x0000000000547805 */ /* 0x000fe4000001ff00 */
[----:B------:R-:W-:Y:S01]  /*1370*/  CS2R R86, SRZ ;  /* 0x0000000000567805 */ /* 0x000fe2000001ff00 */
[----:B------:R-:W-:Y:S01]  /*1380*/  USHF.R.U32.HI UR11, URZ, 0x4, UR11 ;  /* 0x000000043f0b7899 */ /* 0x000fe2000801160b */
[----:B------:R-:W-:-:S02]  /*1390*/  CS2R R24, SRZ ;  /* 0x0000000000187805 */ /* 0x000fc4000001ff00 */
[----:B------:R-:W-:Y:S02]  /*13a0*/  CS2R R26, SRZ ;  /* 0x00000000001a7805 */ /* 0x000fe4000001ff00 */
[----:B------:R-:W-:Y:S01]  /*13b0*/  CS2R R28, SRZ ;  /* 0x00000000001c7805 */ /* 0x000fe2000001ff00 */
[----:B------:R-:W-:Y:S01]  /*13c0*/  ULOP3.LUT UR11, UR11, 0x3fff, URZ, 0xc0, !UPT ;  /* 0x00003fff0b0b7892 */ /* 0x000fe2000f8ec03f */
        /* <DEDUP_REMOVED lines=12> */
[----:B------:R-:W-:Y:S01]  /*1490*/  CS2R R54, SRZ ;  /* 0x0000000000367805 */ /* 0x000fe2000001ff00 */
[----:B------:R-:W-:Y:S06]  /*14a0*/  @!P0 BRA `(.L_x_13) ;  /* 0x0000000800a08947 */ /* 0x000fec0003800000 */
[----:B------:R-:W-:-:S13]  /*14b0*/  ISETP.NE.AND P1, PT, R142, 0x3, PT ;  /* 0x000000038e00780c */ /* 0x000fda0003f25270 */
[----:B------:R-:W-:Y:S05]  /*14c0*/  @!P1 BRA `(.L_x_14) ;  /* 0x0000000000049947 */ /* 0x000fea0003800000 */
[----:B------:R-:W-:Y:S01]  /*14d0*/  BPT.TRAP 0x1 ;  /* 0x000000040000795c */ /* 0x000fe20000300000 */
.L_x_14:
[----:B------:R-:W-:Y:S01]  /*14e0*/  ULEA UR6, UR5, UR10, 0x3 ;  /* 0x0000000a05067291 */ /* 0x000fe2000f8e183f */
[----:B------:R-:W-:-:S05]  /*14f0*/  IMAD.U32 R10, RZ, RZ, UR4 ;  /* 0x00000004ff0a7e24 */ /* 0x000fca000f8e00ff */
[----:B------:R-:W-:-:S04]  /*1500*/  SHF.L.U32 R10, R10, 0x1f, RZ ;  /* 0x0000001f0a0a7819 */ /* 0x000fc800000006ff */
[----:B------:R0:W1:Y:S01]  /*1510*/  SYNCS.PHASECHK.TRANS64.TRYWAIT P0, [UR6], R10 ;  /* 0x0000000aff0075a7 */ /* 0x0000620008000146 */
[----:B------:R-:W-:Y:S05]  /*1520*/  @!P1 BRA `(.L_x_15) ;  /* 0x0000000000049947 */ /* 0x000fea0003800000 */
[----:B------:R-:W-:Y:S01]  /*1530*/  BPT.TRAP 0x1 ;  /* 0x000000040000795c */ /* 0x000fe20000300000 */
.L_x_15:
[----:B-1----:R-:W-:Y:S05]  /*1540*/  @P0 BRA `(.L_x_16) ;  /* 0x0000000000080947 */ /* 0x002fea0003800000 */
[----:B------:R-:W1:Y:S02]  /*1550*/  SYNCS.PHASECHK.TRANS64.TRYWAIT P0, [UR6], R10 ;  /* 0x0000000aff0075a7 */ /* 0x000e640008000146 */
[----:B-1----:R-:W-:Y:S05]  /*1560*/  @!P0 BRA `(.L_x_17) ;  /* 0x0000008000688947 */ /* 0x002fea0003800000 */
.L_x_16:
[----:B------:R-:W-:Y:S01]  /*1570*/  UIADD3 UR6, UR10, 0x28100, URZ ;  /* 0x000281000a067890 */ /* 0x000fe2000fffe03f */
[----:B------:R-:W-:Y:S01]  /*1580*/  WARPGROUP.ARRIVE ;  /* 0x00000000000079c5 */ /* 0x000fe20000000000 */
[----:B------:R-:W-:Y:S01]  /*1590*/  ULOP3.LUT UR8, UR11, 0x10000, URZ, 0xfc, !UPT ;  /* 0x000100000b087892 */ /* 0x000fe2000f8efc3f */
[----:B------:R-:W-:Y:S01]  /*15a0*/  CS2R R18, SRZ ;  /* 0x0000000000127805 */ /* 0x000fe2000001ff00 */
[----:B------:R-:W-:Y:S01]  /*15b0*/  USHF.R.U32.HI UR6, URZ, 0x4, UR6 ;  /* 0x000000043f067899 */ /* 0x000fe20008011606 */
[----:B------:R-:W-:Y:S01]  /*15c0*/  CS2R R16, SRZ ;  /* 0x0000000000107805 */ /* 0x000fe2000001ff00 */
[----:B------:R-:W-:Y:S01]  /*15d0*/  ULEA UR8, UR5, UR8, 0xb ;  /* 0x0000000805087291 */ /* 0x000fe2000f8e583f */
[----:B------:R-:W-:Y:S01]  /*15e0*/  CS2R R20, SRZ ;  /* 0x0000000000147805 */ /* 0x000fe2000001ff00 */
[----:B------:R-:W-:Y:S01]  /*15f0*/  ULOP3.LUT UR6, UR6, 0x3fff, URZ, 0xc0, !UPT ;  /* 0x00003fff06067892 */ /* 0x000fe2000f8ec03f */
[----:B------:R-:W-:Y:S01]  /*1600*/  CS2R R22, SRZ ;  /* 0x0000000000167805 */ /* 0x000fe2000001ff00 */
[----:B------:R-:W-:Y:S01]  /*1610*/  UMOV UR13, 0x40000040 ;  /* 0x40000040000d7882 */ /* 0x000fe20000000000 */
[----:B------:R-:W-:Y:S01]  /*1620*/  UMOV UR15, 0x40000040 ;  /* 0x40000040000f7882 */ /* 0x000fe20000000000 */
[----:B------:R-:W-:Y:S01]  /*1630*/  ULOP3.LUT UR6, UR6, 0x10000, URZ, 0xfc, !UPT ;  /* 0x0001000006067892 */ /* 0x000fe2000f8efc3f */
[----:B------:R-:W-:Y:S01]  /*1640*/  CS2R R88, SRZ ;  /* 0x0000000000587805 */ /* 0x000fe2000001ff00 */
[----:B------:R-:W-:Y:S01]  /*1650*/  UMOV UR12, UR8 ;  /* 0x00000008000c7c82 */ /* 0x000fe20008000000 */
[----:B------:R-:W-:Y:S01]  /*1660*/  CS2R R90, SRZ ;  /* 0x00000000005a7805 */ /* 0x000fe2000001ff00 */
[----:B------:R-:W-:Y:S01]  /*1670*/  ULEA UR7, UR5, UR6, 0x9 ;  /* 0x0000000605077291 */ /* 0x000fe2000f8e483f */
[----:B------:R-:W-:Y:S01]  /*1680*/  CS2R R92, SRZ ;  /* 0x00000000005c7805 */ /* 0x000fe2000001ff00 */
[----:B------:R-:W-:Y:S01]  /*1690*/  UIADD3 UR6, UR8, 0x400, URZ ;  /* 0x0000040008067890 */ /* 0x000fe2000fffe03f */
[----:B------:R-:W-:-:S02]  /*16a0*/  CS2R R96, SRZ ;  /* 0x0000000000607805 */ /* 0x000fc4000001ff00 */
[----:B------:R-:W-:Y:S02]  /*16b0*/  CS2R R94, SRZ ;  /* 0x00000000005e7805 */ /* 0x000fe4000001ff00 */
[----:B------:R-:W-:Y:S02]  /*16c0*/  CS2R R98, SRZ ;  /* 0x0000000000627805 */ /* 0x000fe4000001ff00 */
[----:B------:R-:W-:Y:S01]  /*16d0*/  CS2R R100, SRZ ;  /* 0x0000000000647805 */ /* 0x000fe2000001ff00 */
[----:B------:R-:W-:Y:S01]  /*16e0*/  UMOV UR14, UR7 ;  /* 0x00000007000e7c82 */ /* 0x000fe20008000000 */
[----:B------:R-:W-:Y:S01]  /*16f0*/  CS2R R102, SRZ ;  /* 0x0000000000667805 */ /* 0x000fe2000001ff00 */
[----:B------:R-:W-:Y:S01]  /*1700*/  QGMMA.64x64x32.F32.E4M3.E5M2 R56, gdesc[UR12], RZ, !UPT ;  /* 0x00e000000c3879f3 */ /* 0x000fe2000c7028ff */
[----:B------:R-:W-:Y:S01]  /*1710*/  UMOV UR12, UR6 ;  /* 0x00000006000c7c82 */ /* 0x000fe20008000000 */
[----:B------:R-:W-:Y:S01]  /*1720*/  UMOV UR13, 0x40000040 ;  /* 0x40000040000d7882 */ /* 0x000fe20000000000 */
[----:B------:R-:W-:Y:S01]  /*1730*/  UIADD3 UR6, UR8, 0x402, URZ ;  /* 0x0000040208067890 */ /* 0x000fe2000fffe03f */
[----:B------:R-:W-:Y:S01]  /*1740*/  QGMMA.64x64x32.F32.E4M3.E5M2 R24, gdesc[UR12], RZ, !UPT ;  /* 0x00e000000c1879f3 */ /* 0x000fe2000c7028ff */
[----:B------:R-:W-:Y:S01]  /*1750*/  UIADD3 UR12, UR8, 0x2, URZ ;  /* 0x00000002080c7890 */ /* 0x000fe2000fffe03f */
[----:B------:R-:W-:Y:S01]  /*1760*/  CS2R R104, SRZ ;  /* 0x0000000000687805 */ /* 0x000fe2000001ff00 */
[----:B------:R-:W-:Y:S01]  /*1770*/  UIADD3 UR14, UR7, 0x2, URZ ;  /* 0x00000002070e7890 */ /* 0x000fe2000fffe03f */
[----:B------:R-:W-:Y:S01]  /*1780*/  CS2R R108, SRZ ;  /* 0x00000000006c7805 */ /* 0x000fe2000001ff00 */
[----:B------:R-:W-:Y:S01]  /*1790*/  UMOV UR13, 0x40000040 ;  /* 0x40000040000d7882 */ /* 0x000fe20000000000 */
[----:B------:R-:W-:Y:S01]  /*17a0*/  UMOV UR15, 0x40000040 ;  /* 0x40000040000f7882 */ /* 0x000fe20000000000 */
        /* <DEDUP_REMOVED lines=16> */
[----:B------:R-:W-:Y:S01]  /*18b0*/  CS2R R140, SRZ ;  /* 0x00000000008c7805 */ /* 0x000fe2000001ff00 */
[----:B------:R-:W-:Y:S02]  /*18c0*/  IMAD.MOV.U32 R143, RZ, RZ, RZ ;  /* 0x000000ffff8f7224 */ /* 0x000fe400078e00ff */
[----:B------:R-:W-:Y:S01]  /*18d0*/  IMAD.MOV.U32 R145, RZ, RZ, RZ ;  /* 0x000000ffff917224 */ /* 0x000fe200078e00ff */
[----:B------:R-:W-:Y:S01]  /*18e0*/  QGMMA.64x64x32.F32.E4M3.E5M2 R56, gdesc[UR12], R56 ;  /* 0x00e000000c3879f3 */ /* 0x000fe20008702838 */
[----:B------:R-:W-:Y:S01]  /*18f0*/  UMOV UR12, UR6 ;  /* 0x00000006000c7c82 */ /* 0x000fe20008000000 */
[----:B------:R-:W-:Y:S01]  /*1900*/  UMOV UR13, 0x40000040 ;  /* 0x40000040000d7882 */ /* 0x000fe20000000000 */
[----:B------:R-:W-:Y:S01]  /*1910*/  UIADD3 UR6, UR8, 0x404, URZ ;  /* 0x0000040408067890 */ /* 0x000fe2000fffe03f */
[----:B------:R-:W-:Y:S01]  /*1920*/  QGMMA.64x64x32.F32.E4M3.E5M2 R24, gdesc[UR12], R24 ;  /* 0x00e000000c1879f3 */ /* 0x000fe20008702818 */
[----:B------:R-:W-:-:S02]  /*1930*/  UIADD3 UR12, UR8, 0x4, URZ ;  /* 0x00000004080c7890 */ /* 0x000fc4000fffe03f */
[----:B------:R-:W-:Y:S01]  /*1940*/  UIADD3 UR14, UR7, 0x4, URZ ;  /* 0x00000004070e7890 */ /* 0x000fe2000fffe03f */
[----:B------:R-:W-:Y:S01]  /*1950*/  UMOV UR13, 0x40000040 ;  /* 0x40000040000d7882 */ /* 0x000fe20000000000 */
[----:B------:R-:W-:-:S07]  /*1960*/  UMOV UR15, 0x40000040 ;  /* 0x40000040000f7882 */ /* 0x000fce0000000000 */
[----:B------:R-:W-:Y:S01]  /*1970*/  QGMMA.64x64x32.F32.E4M3.E5M2 R56, gdesc[UR12], R56 ;  /* 0x00e000000c3879f3 */ /* 0x000fe20008702838 */
[----:B------:R-:W-:Y:S01]  /*1980*/  UMOV UR12, UR6 ;  /* 0x00000006000c7c82 */ /* 0x000fe20008000000 */
[----:B------:R-:W-:Y:S01]  /*1990*/  UMOV UR13, 0x40000040 ;  /* 0x40000040000d7882 */ /* 0x000fe20000000000 */
[----:B------:R-:W-:Y:S01]  /*19a0*/  UMOV UR6, 0x4 ;  /* 0x0000000400067882 */ /* 0x000fe20000000000 */
[----:B------:R-:W-:Y:S01]  /*19b0*/  QGMMA.64x64x32.F32.E4M3.E5M2 R24, gdesc[UR12], R24 ;  /* 0x00e000000c1879f3 */ /* 0x000fe20008702818 */
[----:B------:R-:W-:Y:S02]  /*19c0*/  UIADD3 UR14, UR7, 0x6, URZ ;  /* 0x00000006070e7890 */ /* 0x000fe4000fffe03f */
[----:B------:R-:W-:Y:S01]  /*19d0*/  UIADD3 UR12, UR8, 0x6, URZ ;  /* 0x00000006080c7890 */ /* 0x000fe2000fffe03f */
[----:B------:R-:W-:Y:S01]  /*19e0*/  ULDC UR7, c[0x0][0x50c] ;  /* 0x0001430000077ab9 */ /* 0x000fe20000000800 */
[----:B------:R-:W-:Y:S02]  /*19f0*/  UIADD3 UR8, UR8, 0x406, URZ ;  /* 0x0000040608087890 */ /* 0x000fe4000fffe03f */
[----:B------:R-:W-:Y:S01]  /*1a00*/  UISETP.NE.AND UP0, UPT, UR7, 0x4, UPT ;  /* 0x000000040700788c */ /* 0x000fe2000bf05270 */
[----:B------:R-:W-:Y:S01]  /*1a10*/  UMOV UR13, 0x40000040 ;  /* 0x40000040000d7882 */ /* 0x000fe20000000000 */
[----:B------:R-:W-:-:S02]  /*1a20*/  UMOV UR15, 0x40000040 ;  /* 0x40000040000f7882 */ /* 0x000fc40000000000 */
[----:B------:R-:W-:-:S06]  /*1a30*/  USEL UR7, URZ, 0x1, UP0 ;  /* 0x000000013f077887 */ /* 0x000fcc0008000000 */
[----:B------:R-:W-:Y:S01]  /*1a40*/  ISETP.NE.AND P0, PT, RZ, UR7, PT ;  /* 0x00000007ff007c0c */ /* 0x000fe2000bf05270 */
[----:B------:R-:W-:Y:S01]  /*1a50*/  QGMMA.64x64x32.F32.E4M3.E5M2 R56, gdesc[UR12], R56 ;  /* 0x00e000000c3879f3 */ /* 0x000fe20008702838 */
[----:B------:R-:W-:Y:S01]  /*1a60*/  UMOV UR12, UR8 ;  /* 0x00000008000c7c82 */ /* 0x000fe20008000000 */
[----:B------:R-:W-:Y:S02]  /*1a70*/  UMOV UR13, 0x40000040 ;  /* 0x40000040000d7882 */ /* 0x000fe40000000000 */
[----:B------:R-:W-:Y:S08]  /*1a80*/  QGMMA.64x64x32.F32.E4M3.E5M2 R24, gdesc[UR12], R24, gsb0 ;  /* 0x00e000000c1879f3 */ /* 0x000ff00008002818 */
[----:B------:R-:W-:Y:S05]  /*1a90*/  @!P0 BRA `(.L_x_18) ;  /* 0x0000000400088947 */ /* 0x000fea0003800000 */
[----:B------:R-:W-:Y:S02]  /*1aa0*/  WARPGROUP.DEPBAR.LE gsb0, 0x0 ;  /* 0x00008000000079c5 */ /* 0x000fe40000010000 */
[----:B------:R-:W-:-:S01]  /*1ab0*/  FADD R145, RZ, R56 ;  /* 0x00000038ff917221 */ /* 0x000fc20000000000 */
[----:B------:R-:W-:Y:S01]  /*1ac0*/  FADD R140, RZ, R57 ;  /* 0x00000039ff8c7221 */ /* 0x000fe20000000000 */
        /* <DEDUP_REMOVED lines=62> */
[----:B------:R-:W-:-:S06]  /*1eb0*/  UMOV UR6, URZ ;  /* 0x0000003f00067c82 */ /* 0x000fcc0008000000 */
.L_x_18:
[----:B------:R-:W-:-:S04]  /*1ec0*/  UIADD3 UR12, UR5, 0x1, URZ ;  /* 0x00000001050c7890 */ /* 0x000fc8000fffe03f */
[----:B------:R-:W-:-:S04]  /*1ed0*/  UISETP.NE.AND UP0, UPT, UR12, 0x5, UPT ;  /* 0x000000050c00788c */ /* 0x000fc8000bf05270 */
[----:B------:R-:W-:Y:S02]  /*1ee0*/  USEL UR8, URZ, 0x1, UP0 ;  /* 0x000000013f087887 */ /* 0x000fe40008000000 */
[----:B------:R-:W-:Y:S02]  /*1ef0*/  USEL UR12, UR12, URZ, UP0 ;  /* 0x0000003f0c0c7287 */ /* 0x000fe40008000000 */
[----:B------:R-:W-:-:S06]  /*1f00*/  ULOP3.LUT UR8, UR4, UR8, URZ, 0x3c, !UPT ;  /* 0x0000000804087292 */ /* 0x000fcc000f8e3c3f */
[----:B------:R-:W-:Y:S01]  /*1f10*/  IMAD.U32 R13, RZ, RZ, UR8 ;  /* 0x00000008ff0d7e24 */ /* 0x000fe2000f8e00ff */
[----:B------:R-:W-:-:S06]  /*1f20*/  UMOV UR8, 0x1 ;  /* 0x0000000100087882 */ /* 0x000fcc0000000000 */
.L_x_13:
[----:B------:R-:W-:-:S04]  /*1f30*/  UISETP.LT.AND UP0, UPT, UR9, 0x1, UPT ;  /* 0x000000010900788c */ /* 0x000fc8000bf01270 */
[----:B------:R-:W-:-:S04]  /*1f40*/  USEL UR13, UR9, 0x1, UP0 ;  /* 0x00000001090d7887 */ /* 0x000fc80008000000 */
[----:B------:R-:W-:-:S04]  /*1f50*/  UIADD3 UR13, UR9, -UR13, URZ ;  /* 0x8000000d090d7290 */ /* 0x000fc8000fffe03f */
[----:B------:R-:W-:-:S06]  /*1f60*/  UISETP.GE.AND UP0, UPT, UR13, 0x1, UPT ;  /* 0x000000010d00788c */ /* 0x000fcc000bf06270 */
[----:B------:R-:W-:-:S13]  /*1f70*/  PLOP3.LUT P0, PT, PT, PT, UP0, 0x80, 0x0 ;  /* 0x000000000000781c */ /* 0x000fda0003f0f008 */
[----:B------:R-:W-:Y:S05]  /*1f80*/  @!P0 BRA `(.L_x_19) ;  /* 0x0000000800748947 */ /* 0x000fea0003800000 */
[----:B01----:R-:W-:Y:S01]  /*1f90*/  IMAD.U32 R10, RZ, RZ, UR13 ;  /* 0x0000000dff0a7e24 */ /* 0x003fe2000f8e00ff */
[----:B------:R-:W-:Y:S01]  /*1fa0*/  UMOV UR13, UR5 ;  /* 0x00000005000d7c82 */ /* 0x000fe20008000000 */
[----:B------:R-:W-:-:S05]  /*1fb0*/  ULDC UR15, c[0x0][0x50c] ;  /* 0x00014300000f7ab9 */ /* 0x000fca0000000800 */
.L_x_27:
[----:B------:R-:W-:-:S13]  /*1fc0*/  ISETP.NE.AND P1, PT, R142, 0x3, PT ;  /* 0x000000038e00780c */ /* 0x000fda0003f25270 */
[----:B01----:R-:W-:Y:S05]  /*1fd0*/  @!P1 BRA `(.L_x_20) ;  /* 0x0000000000049947 */ /* 0x003fea0003800000 */
[----:B------:R-:W-:Y:S01]  /*1fe0*/  BPT.TRAP 0x1 ;  /* 0x000000040000795c */ /* 0x000fe20000300000 */
.L_x_20:
[----:B------:R-:W0:Y:S01]  /*1ff0*/  S2UR UR14, SR_CgaCtaId ;  /* 0x00000000000e79c3 */ /* 0x000e220000008800 */
[----:B------:R-:W-:Y:S01]  /*2000*/  UMOV UR10, 0x400 ;  /* 0x00000400000a7882 */ /* 0x000fe20000000000 */
[----:B------:R-:W-:Y:S01]  /*2010*/  SHF.L.U32 R11, R13, 0x1f, RZ ;  /* 0x0000001f0d0b7819 */ /* 0x000fe200000006ff */
[----:B0-----:R-:W-:-:S04]  /*2020*/  ULEA UR10, UR14, UR10, 0x18 ;  /* 0x0000000a0e0a7291 */ /* 0x001fc8000f8ec03f */
[----:B------:R-:W-:-:S09]  /*2030*/  ULEA UR14, UR12, UR10, 0x3 ;  /* 0x0000000a0c0e7291 */ /* 0x000fd2000f8e183f */
[----:B------:R0:W1:Y:S01]  /*2040*/  SYNCS.PHASECHK.TRANS64.TRYWAIT P0, [UR14], R11 ;  /* 0x0000000bff0075a7 */ /* 0x000062000800014e */
[----:B------:R-:W-:Y:S05]  /*2050*/  @!P1 BRA `(.L_x_21) ;  /* 0x0000000000049947 */ /* 0x000fea0003800000 */
[----:B------:R-:W-:Y:S01]  /*2060*/  BPT.TRAP 0x1 ;  /* 0x000000040000795c */ /* 0x000fe20000300000 */
.L_x_21:
[----:B-1----:R-:W-:Y:S05]  /*2070*/  @P0 BRA `(.L_x_22) ;  /* 0x0000000000080947 */ /* 0x002fea0003800000 */
[----:B------:R-:W1:Y:S02]  /*2080*/  SYNCS.PHASECHK.TRANS64.TRYWAIT P0, [UR14], R11 ;  /* 0x0000000bff0075a7 */ /* 0x000e64000800014e */
[----:B-1----:R-:W-:Y:S05]  /*2090*/  @!P0 BRA `(.L_x_23) ;  /* 0x0000007400b48947 */ /* 0x002fea0003800000 */
.L_x_22:
[----:B------:R-:W-:Y:S01]  /*20a0*/  UIADD3 UR14, UR10, 0x28100, URZ ;  /* 0x000281000a0e7890 */ /* 0x000fe2000fffe03f */
[----:B------:R-:W-:Y:S01]  /*20b0*/  WARPGROUP.ARRIVE ;  /* 0x00000000000079c5 */ /* 0x000fe20000000000 */
[----:B------:R-:W-:Y:S02]  /*20c0*/  UISETP.NE.AND UP0, UPT, UR7, URZ, UPT ;  /* 0x0000003f0700728c */ /* 0x000fe4000bf05270 */
[----:B------:R-:W-:Y:S02]  /*20d0*/  USHF.R.U32.HI UR14, URZ, 0x4, UR14 ;  /* 0x000000043f0e7899 */ /* 0x000fe4000801160e */
[----:B------:R-:W-:Y:S02]  /*20e0*/  USEL UR8, UR8, URZ, !UP0 ;  /* 0x0000003f08087287 */ /* 0x000fe4000c000000 */
[----:B------:R-:W-:Y:S02]  /*20f0*/  ULOP3.LUT UR14, UR14, 0x3fff, URZ, 0xc0, !UPT ;  /* 0x00003fff0e0e7892 */ /* 0x000fe4000f8ec03f */
[----:B------:R-:W-:-:S02]  /*2100*/  ULOP3.LUT UR7, UR11, 0x10000, URZ, 0xfc, !UPT ;  /* 0x000100000b077892 */ /* 0x000fc4000f8efc3f */
[----:B------:R-:W-:Y:S02]  /*2110*/  ULOP3.LUT UR14, UR14, 0x10000, URZ, 0xfc, !UPT ;  /* 0x000100000e0e7892 */ /* 0x000fe4000f8efc3f */
[----:B------:R-:W-:Y:S02]  /*2120*/  UISETP.NE.U32.AND UP0, UPT, UR8, URZ, UPT ;  /* 0x0000003f0800728c */ /* 0x000fe4000bf05070 */
[----:B------:R-:W-:Y:S02]  /*2130*/  ULEA UR8, UR12, UR7, 0xb ;  /* 0x000000070c087291 */ /* 0x000fe4000f8e583f */
[----:B------:R-:W-:Y:S02]  /*2140*/  ULEA UR7, UR12, UR14, 0x9 ;  /* 0x0000000e0c077291 */ /* 0x000fe4000f8e483f */
[----:B------:R-:W-:Y:S01]  /*2150*/  UIADD3 UR14, UR8, 0x400, URZ ;  /* 0x00000400080e7890 */ /* 0x000fe2000fffe03f */
[----:B------:R-:W-:Y:S02]  /*2160*/  UMOV UR17, 0x40000040 ;  /* 0x4000004000117882 */ /* 0x000fe40000000000 */
[----:B------:R-:W-:Y:S01]  /*2170*/  UMOV UR16, UR8 ;  /* 0x0000000800107c82 */ /* 0x000fe20008000000 */
[----:B------:R-:W-:Y:S01]  /*2180*/  UMOV UR19, 0x40000040 ;  /* 0x4000004000137882 */ /* 0x000fe20000000000 */
[----:B------:R-:W-:Y:S01]  /*2190*/  UMOV UR18, UR7 ;  /* 0x0000000700127c82 */ /* 0x000fe20008000000 */
[----:B------:R-:W-:Y:S01]  /*21a0*/  UIADD3 UR6, UR6, 0x4, URZ ;  /* 0x0000000406067890 */ /* 0x000fe2000fffe03f */
[----:B------:R-:W-:Y:S01]  /*21b0*/  QGMMA.64x64x32.F32.E4M3.E5M2 R56, gdesc[UR16], R56, UP0 ;  /* 0x00e00000103879f3 */ /* 0x000fe2000bf02838 */
[----:B------:R-:W-:Y:S01]  /*21c0*/  UMOV UR16, UR14 ;  /* 0x0000000e00107c82 */ /* 0x000fe20008000000 */
[----:B------:R-:W-:Y:S01]  /*21d0*/  UMOV UR17, 0x40000040 ;  /* 0x4000004000117882 */ /* 0x000fe20000000000 */
[----:B------:R-:W-:Y:S01]  /*21e0*/  UIADD3 UR14, UR8, 0x402, URZ ;  /* 0x00000402080e7890 */ /* 0x000fe2000fffe03f */
[----:B------:R-:W-:Y:S01]  /*21f0*/  QGMMA.64x64x32.F32.E4M3.E5M2 R24, gdesc[UR16], R24, UP0 ;  /* 0x00e00000101879f3 */ /* 0x000fe2000bf02818 */
[----:B------:R-:W-:-:S02]  /*2200*/  UIADD3 UR16, UR8, 0x2, URZ ;  /* 0x0000000208107890 */ /* 0x000fc4000fffe03f */
[----:B------:R-:W-:Y:S01]  /*2210*/  UIADD3 UR18, UR7, 0x2, URZ ;  /* 0x0000000207127890 */ /* 0x000fe2000fffe03f */
[----:B------:R-:W-:Y:S01]  /*2220*/  UMOV UR17, 0x40000040 ;  /* 0x4000004000117882 */ /* 0x000fe20000000000 */
[----:B------:R-:W-:Y:S01]  /*2230*/  UMOV UR19, 0x40000040 ;  /* 0x4000004000137882 */ /* 0x000fe20000000000 */
[----:B------:R-:W-:-:S06]  /*2240*/  UISETP.NE.AND UP0, UPT, UR6, UR15, UPT ;  /* 0x0000000f0600728c */ /* 0x000fcc000bf05270 */
[----:B------:R-:W-:Y:S01]  /*2250*/  QGMMA.64x64x32.F32.E4M3.E5M2 R56, gdesc[UR16], R56 ;  /* 0x00e00000103879f3 */ /* 0x000fe20008702838 */
[----:B------:R-:W-:Y:S01]  /*2260*/  UMOV UR16, UR14 ;  /* 0x0000000e00107c82 */ /* 0x000fe20008000000 */
[----:B------:R-:W-:Y:S01]  /*2270*/  UMOV UR17, 0x40000040 ;  /* 0x4000004000117882 */ /* 0x000fe20000000000 */
[----:B------:R-:W-:Y:S01]  /*2280*/  UIADD3 UR14, UR8, 0x404, URZ ;  /* 0x00000404080e7890 */ /* 0x000fe2000fffe03f */
[----:B------:R-:W-:Y:S01]  /*2290*/  QGMMA.64x64x32.F32.E4M3.E5M2 R24, gdesc[UR16], R24 ;  /* 0x00e00000101879f3 */ /* 0x000fe20008702818 */
[----:B------:R-:W-:Y:S02]  /*22a0*/  UIADD3 UR16, UR8, 0x4, URZ ;  /* 0x0000000408107890 */ /* 0x000fe4000fffe03f */
[----:B------:R-:W-:Y:S01]  /*22b0*/  UIADD3 UR18, UR7, 0x4, URZ ;  /* 0x0000000407127890 */ /* 0x000fe2000fffe03f */
[----:B------:R-:W-:Y:S01]  /*22c0*/  UMOV UR17, 0x40000040 ;  /* 0x4000004000117882 */ /* 0x000fe20000000000 */
[----:B------:R-:W-:-:S07]  /*22d0*/  UMOV UR19, 0x40000040 ;  /* 0x4000004000137882 */ /* 0x000fce0000000000 */
[----:B------:R-:W-:Y:S01]  /*22e0*/  QGMMA.64x64x32.F32.E4M3.E5M2 R56, gdesc[UR16], R56 ;  /* 0x00e00000103879f3 */ /* 0x000fe20008702838 */
[----:B------:R-:W-:Y:S01]  /*22f0*/  UMOV UR16, UR14 ;  /* 0x0000000e00107c82 */ /* 0x000fe20008000000 */
[----:B------:R-:W-:Y:S02]  /*2300*/  UMOV UR17, 0x40000040 ;  /* 0x4000004000117882 */ /* 0x000fe40000000000 */
[----:B------:R-:W-:Y:S01]  /*2310*/  QGMMA.64x64x32.F32.E4M3.E5M2 R24, gdesc[UR16], R24 ;  /* 0x00e00000101879f3 */ /* 0x000fe20008702818 */
[----:B------:R-:W-:Y:S02]  /*2320*/  UIADD3 UR16, UR8, 0x6, URZ ;  /* 0x0000000608107890 */ /* 0x000fe4000fffe03f */
[----:B------:R-:W-:Y:S02]  /*2330*/  UIADD3 UR18, UR7, 0x6, URZ ;  /* 0x0000000607127890 */ /* 0x000fe4000fffe03f */
[----:B------:R-:W-:Y:S01]  /*2340*/  UIADD3 UR8, UR8, 0x406, URZ ;  /* 0x0000040608087890 */ /* 0x000fe2000fffe03f */
[----:B------:R-:W-:Y:S01]  /*2350*/  UMOV UR17, 0x40000040 ;  /* 0x4000004000117882 */ /* 0x000fe20000000000 */
[----:B------:R-:W-:Y:S01]  /*2360*/  UMOV UR19, 0x40000040 ;  /* 0x4000004000137882 */ /* 0x000fe20000000000 */
[----:B------:R-:W-:-:S06]  /*2370*/  USEL UR7, URZ, 0x1, UP0 ;  /* 0x000000013f077887 */ /* 0x000fcc0008000000 */
[----:B------:R-:W-:Y:S01]  /*2380*/  ISETP.NE.AND P0, PT, RZ, UR7, PT ;  /* 0x00000007ff007c0c */ /* 0x000fe2000bf05270 */
[----:B------:R-:W-:Y:S01]  /*2390*/  QGMMA.64x64x32.F32.E4M3.E5M2 R56, gdesc[UR16], R56 ;  /* 0x00e00000103879f3 */ /* 0x000fe20008702838 */
[----:B------:R-:W-:Y:S01]  /*23a0*/  UMOV UR16, UR8 ;  /* 0x0000000800107c82 */ /* 0x000fe20008000000 */
[----:B------:R-:W-:Y:S02]  /*23b0*/  UMOV UR17, 0x40000040 ;  /* 0x4000004000117882 */ /* 0x000fe40000000000 */
[----:B------:R-:W-:Y:S03]  /*23c0*/  QGMMA.64x64x32.F32.E4M3.E5M2 R24, gdesc[UR16], R24, gsb0 ;  /* 0x00e00000101879f3 */ /* 0x000fe60008002818 */
[----:B------:R-:W-:-:S05]  /*23d0*/  WARPGROUP.DEPBAR.LE gsb0, 0x1 ;  /* 0x00008000000079c5 */ /* 0x000fca0000010100 */
[----:B------:R-:W-:Y:S05]  /*23e0*/  @!P0 BRA `(.L_x_24) ;  /* 0x0000000400088947 */ /* 0x000fea0003800000 */
[----:B------:R-:W-:Y:S02]  /*23f0*/  WARPGROUP.DEPBAR.LE gsb0, 0x0 ;  /* 0x00008000000079c5 */ /* 0x000fe40000010000 */
[----:B------:R-:W-:-:S01]  /*2400*/  FADD R145, R56, R145 ;  /* 0x0000009138917221 */ /* 0x000fc20000000000 */
[----:B------:R-:W-:Y:S01]  /*2410*/  FADD R140, R57, R140 ;  /* 0x0000008c398c7221 */ /* 0x000fe20000000000 */
        /* <DEDUP_REMOVED lines=62> */
[----:B------:R-:W-:-:S06]  /*2800*/  UMOV UR6, URZ ;  /* 0x0000003f00067c82 */ /* 0x000fcc0008000000 */
.L_x_24:
[----:B------:R-:W-:Y:S05]  /*2810*/  @!P1 BRA `(.L_x_25) ;  /* 0x0000000000049947 */ /* 0x000fea0003800000 */
[----:B------:R-:W-:Y:S01]  /*2820*/  BPT.TRAP 0x1 ;  /* 0x000000040000795c */ /* 0x000fe20000300000 */
.L_x_25:
[----:B------:R-:W-:Y:S01]  /*2830*/  ULEA UR8, UR13, UR10, 0x3 ;  /* 0x0000000a0d087291 */ /* 0x000fe2000f8e183f */
[----:B------:R-:W-:-:S03]  /*2840*/  ISETP.GT.U32.AND P0, PT, R4, 0x1, PT ;  /* 0x000000010400780c */ /* 0x000fc60003f04070 */
[----:B------:R-:W-:-:S04]  /*2850*/  UIADD3 UR8, UR8, 0x28, URZ ;  /* 0x0000002808087890 */ /* 0x000fc8000fffe03f */
[----:B------:R-:W-:-:S09]  /*2860*/  UPRMT UR8, URZ, 0x654, UR8 ;  /* 0x000006543f087896 */ /* 0x000fd20008000008 */
[----:B------:R-:W-:Y:S01]  /*2870*/  SYNCS.ARRIVE.TRANS64.RED.A1T0 RZ, [UR8], RZ ;  /* 0x000000ffffff79a7 */ /* 0x000fe20008100408 */
[----:B------:R-:W-:Y:S05]  /*2880*/  @P0 BRA `(.L_x_26) ;  /* 0x0000000000040947 */ /* 0x000fea0003800000 */
[----:B------:R-:W-:Y:S01]  /*2890*/  BPT.TRAP 0x1 ;  /* 0x000000040000795c */ /* 0x000fe20000300000 */
.L_x_26:
[----:B------:R-:W-:Y:S01]  /*28a0*/  UIADD3 UR12, UR12, 0x1, URZ ;  /* 0x000000010c0c7890 */ /* 0x000fe2000fffe03f */
[C---:B------:R-:W-:Y:S01]  /*28b0*/  ISETP.GT.AND P0, PT, R10.reuse, 0x1, PT ;  /* 0x000000010a00780c */ /* 0x040fe20003f04270 */
[----:B------:R-:W-:Y:S01]  /*28c0*/  UIADD3 UR13, UR13, 0x1, URZ ;  /* 0x000000010d0d7890 */ /* 0x000fe2000fffe03f */
[----:B------:R-:W-:Y:S01]  /*28d0*/  VIADD R10, R10, 0xffffffff ;  /* 0xffffffff0a0a7836 */ /* 0x000fe20000000000 */
[----:B------:R-:W-:Y:S02]  /*28e0*/  UISETP.NE.AND UP0, UPT, UR12, 0x5, UPT ;  /* 0x000000050c00788c */ /* 0x000fe4000bf05270 */
[----:B------:R-:W-:Y:S02]  /*28f0*/  UISETP.NE.AND UP1, UPT, UR13, 0x5, UPT ;  /* 0x000000050d00788c */ /* 0x000fe4000bf25270 */
[----:B------:R-:W-:Y:S02]  /*2900*/  USEL UR8, URZ, 0x1, UP0 ;  /* 0x000000013f087887 */ /* 0x000fe40008000000 */
[----:B------:R-:W-:-:S02]  /*2910*/  USEL UR12, UR12, URZ, UP0 ;  /* 0x0000003f0c0c7287 */ /* 0x000fc40008000000 */
[----:B------:R-:W-:Y:S02]  /*2920*/  USEL UR13, UR13, URZ, UP1 ;  /* 0x0000003f0d0d7287 */ /* 0x000fe40008800000 */
[----:B------:R-:W-:Y:S01]  /*2930*/  LOP3.LUT R13, R13, UR8, RZ, 0x3c, !PT ;  /* 0x000000080d0d7c12 */ /* 0x000fe2000f8e3cff */
[----:B------:R-:W-:Y:S01]  /*2940*/  UMOV UR8, 0x1 ;  /* 0x0000000100087882 */ /* 0x000fe20000000000 */
[----:B------:R-:W-:Y:S08]  /*2950*/  @P0 BRA `(.L_x_27) ;  /* 0xfffffff400980947 */ /* 0x000ff0000383ffff */
.L_x_19:
[----:B------:R-:W-:Y:S01]  /*2960*/  UISETP.NE.AND UP0, UPT, UR6, URZ, UPT ;  /* 0x0000003f0600728c */ /* 0x000fe2000bf05270 */
[----:B01----:R-:W0:Y:S03]  /*2970*/  LDC R10, c[0x0][0x28c] ;  /* 0x0000a300ff0a7b82 */ /* 0x003e260000000800 */
[----:B------:R-:W-:-:S06]  /*2980*/  USEL UR6, URZ, 0x1, !UP0 ;  /* 0x000000013f067887 */ /* 0x000fcc000c000000 */
[----:B------:R-:W-:Y:S02]  /*2990*/  ISETP.NE.AND P0, PT, RZ, UR6, PT ;  /* 0x00000006ff007c0c */ /* 0x000fe4000bf05270 */
[----:B0-----:R-:W-:-:S11]  /*29a0*/  ISETP.GE.AND P1, PT, R10, 0x1, PT ;  /* 0x000000010a00780c */ /* 0x001fd60003f26270 */
[----:B------:R-:W-:Y:S05]  /*29b0*/  @!P0 BRA `(.L_x_28) ;  /* 0x0000000400048947 */ /* 0x000fea0003800000 */
[----:B------:R-:W-:Y:S02]  /*29c0*/  WARPGROUP.DEPBAR.LE gsb0, 0x0 ;  /* 0x00008000000079c5 */ /* 0x000fe40000010000 */
[----:B------:R-:W-:Y:S01]  /*29d0*/  FADD R145, R56, R145 ;  /* 0x0000009138917221 */ /* 0x000fe20000000000 */
        /* <DEDUP_REMOVED lines=62> */
[----:B------:R-:W-:-:S07]  /*2dc0*/  FADD R18, R18, R55 ;  /* 0x0000003712127221 */ /* 0x000fce0000000000 */
.L_x_28:
[----:B------:R-:W-:Y:S02]  /*2dd0*/  WARPGROUP.DEPBAR.LE gsb0, 0x0 ;  /* 0x00008000000079c5 */ /* 0x000fe40000010000 */
[----:B------:R-:W-:Y:S05]  /*2de0*/  @!P1 BRA `(.L_x_29) ;  /* 0x0000000000409947 */ /* 0x000fea0003800000 */
[----:B------:R-:W-:-:S13]  /*2df0*/  ISETP.NE.AND P0, PT, R142, 0x3, PT ;  /* 0x000000038e00780c */ /* 0x000fda0003f05270 */
[----:B------:R-:W-:Y:S05]  /*2e00*/  @!P0 BRA `(.L_x_30) ;  /* 0x0000000000048947 */ /* 0x000fea0003800000 */
[----:B------:R-:W-:Y:S01]  /*2e10*/  BPT.TRAP 0x1 ;  /* 0x000000040000795c */ /* 0x000fe20000300000 */
.L_x_30:
[----:B------:R-:W-:Y:S01]  /*2e20*/  UISETP.LT.AND UP0, UPT, UR9, 0x1, UPT ;  /* 0x000000010900788c */ /* 0x000fe2000bf01270 */
[----:B------:R-:W-:-:S03]  /*2e30*/  ISETP.GT.U32.AND P0, PT, R4, 0x1, PT ;  /* 0x000000010400780c */ /* 0x000fc60003f04070 */
[----:B------:R-:W-:-:S04]  /*2e40*/  USEL UR8, UR9, 0x1, UP0 ;  /* 0x0000000109087887 */ /* 0x000fc80008000000 */
[----:B------:R-:W-:-:S04]  /*2e50*/  UIADD3 UR8, UR5, UR9, -UR8 ;  /* 0x0000000905087290 */ /* 0x000fc8000fffe808 */
[----:B------:R-:W-:-:S04]  /*2e60*/  UIMAD.WIDE.U32 UR6, UR8, -0x33333333, URZ ;  /* 0xcccccccd080678a5 */ /* 0x000fc8000f8e003f */
[----:B------:R-:W-:-:S04]  /*2e70*/  USHF.R.U32.HI UR6, URZ, 0x2, UR7 ;  /* 0x000000023f067899 */ /* 0x000fc80008011607 */
[----:B------:R-:W-:-:S04]  /*2e80*/  UIMAD UR8, UR6, -0x5, UR8 ;  /* 0xfffffffb060878a4 */ /* 0x000fc8000f8e0208 */
[----:B------:R-:W-:-:S04]  /*2e90*/  ULEA UR8, UR8, UR10, 0x3 ;  /* 0x0000000a08087291 */ /* 0x000fc8000f8e183f */
[----:B------:R-:W-:-:S04]  /*2ea0*/  UIADD3 UR8, UR8, 0x28, URZ ;  /* 0x0000002808087890 */ /* 0x000fc8000fffe03f */
[----:B------:R-:W-:-:S09]  /*2eb0*/  UPRMT UR8, URZ, 0x654, UR8 ;  /* 0x000006543f087896 */ /* 0x000fd20008000008 */
[----:B------:R-:W-:Y:S01]  /*2ec0*/  SYNCS.ARRIVE.TRANS64.RED.A1T0 RZ, [UR8], RZ ;  /* 0x000000ffffff79a7 */ /* 0x000fe20008100408 */
[----:B------:R-:W-:Y:S05]  /*2ed0*/  @P0 BRA `(.L_x_29) ;  /* 0x0000000000040947 */ /* 0x000fea0003800000 */
[----:B------:R-:W-:Y:S01]  /*2ee0*/  BPT.TRAP 0x1 ;  /* 0x000000040000795c */ /* 0x000fe20000300000 */
.L_x_29:
[----:B------:R-:W0:Y:S01]  /*2ef0*/  LDC R14, c[0x0][0x288] ;  /* 0x0000a200ff0e7b82 */ /* 0x000e220000000800 */
[----:B------:R-:W-:Y:S01]  /*2f00*/  IMAD.SHL.U32 R33, R7, 0x40, RZ ;  /* 0x0000004007217824 */ /* 0x000fe200078e00ff */
[--C-:B------:R-:W-:Y:S01]  /*2f10*/  SHF.R.U32.HI R10, RZ, 0x2, R0.reuse ;  /* 0x00000002ff0a7819 */ /* 0x100fe20000011600 */
[----:B------:R-:W-:Y:S01]  /*2f20*/  UIADD3 UR5, UR9, UR5, URZ ;  /* 0x0000000509057290 */ /* 0x000fe2000fffe03f */
[----:B------:R-:W-:Y:S01]  /*2f30*/  LOP3.LUT R12, R0, 0x60, RZ, 0xc0, !PT ;  /* 0x00000060000c7812 */ /* 0x000fe200078ec0ff */
[----:B------:R-:W-:Y:S01]  /*2f40*/  IMAD.SHL.U32 R34, R6, 0x100, RZ ;  /* 0x0000010006227824 */ /* 0x000fe200078e00ff */
[----:B------:R-:W-:Y:S01]  /*2f50*/  SHF.R.U32.HI R13, RZ, 0x7, R0 ;  /* 0x00000007ff0d7819 */ /* 0x000fe20000011600 */
[----:B------:R-:W-:Y:S01]  /*2f60*/  UISETP.GT.U32.AND UP0, UPT, UR5, 0x4, UPT ;  /* 0x000000040500788c */ /* 0x000fe2000bf04070 */
[----:B------:R-:W-:Y:S01]  /*2f70*/  LOP3.LUT R11, R10, 0x7, RZ, 0xc0, !PT ;  /* 0x000000070a0b7812 */ /* 0x000fe200078ec0ff */
[C---:B------:R-:W-:Y:S01]  /*2f80*/  IMAD.SHL.U32 R26, R0.reuse, 0x2, RZ ;  /* 0x00000002001a7824 */ /* 0x040fe200078e00ff */
[----:B------:R-:W-:Y:S01]  /*2f90*/  SHF.R.U32.HI R12, RZ, 0x1, R12 ;  /* 0x00000001ff0c7819 */ /* 0x000fe2000001160c */
[----:B------:R-:W-:Y:S01]  /*2fa0*/  ULDC UR12, c[0x0][0x284] ;  /* 0x0000a100000c7ab9 */ /* 0x000fe20000000800 */
[----:B------:R-:W-:Y:S01]  /*2fb0*/  LOP3.LUT R10, R13, 0x1, RZ, 0xc0, !PT ;  /* 0x000000010d0a7812 */ /* 0x000fe200078ec0ff */
[----:B------:R-:W-:Y:S01]  /*2fc0*/  UISETP.LT.U32.AND UP0, UPT, UR9, 0x5, UP0 ;  /* 0x000000050900788c */ /* 0x000fe20008701070 */
[----:B------:R-:W-:Y:S01]  /*2fd0*/  IADD3 R15, RZ, -R12, -R11 ;  /* 0x8000000cff0f7210 */ /* 0x000fe20007ffe80b */
[----:B------:R-:W-:Y:S01]  /*2fe0*/  UISETP.GE.U32.AND UP1, UPT, UR9, 0x5, UPT ;  /* 0x000000050900788c */ /* 0x000fe2000bf26070 */
[----:B------:R-:W-:Y:S01]  /*2ff0*/  LOP3.LUT R13, R0, 0x3, RZ, 0xc0, !PT ;  /* 0x00000003000d7812 */ /* 0x000fe200078ec0ff */
[C---:B------:R-:W-:Y:S01]  /*3000*/  IMAD.SHL.U32 R24, R10.reuse, 0x40, RZ ;  /* 0x000000400a187824 */ /* 0x040fe200078e00ff */
[----:B------:R-:W-:Y:S01]  /*3010*/  SHF.R.S32.HI R29, RZ, 0x1f, R5 ;  /* 0x0000001fff1d7819 */ /* 0x000fe20000011405 */
[----:B------:R-:W-:Y:S01]  /*3020*/  UIMAD.WIDE.U32 UR6, UR5, -0x33333333, URZ ;  /* 0xcccccccd050678a5 */ /* 0x000fe2000f8e003f */
[C---:B------:R-:W-:Y:S01]  /*3030*/  LOP3.LUT R26, R33.reuse, 0x6, R26, 0xf8, !PT ;  /* 0x00000006211a7812 */ /* 0x040fe200078ef81a */
[----:B------:R-:W-:Y:S01]  /*3040*/  USEL UR8, URZ, 0x1, !UP0 ;  /* 0x000000013f087887 */ /* 0x000fe2000c000000 */
[----:B------:R-:W-:Y:S01]  /*3050*/  IMAD R15, R10, -0x40, R15 ;  /* 0xffffffc00a0f7824 */ /* 0x000fe200078e020f */
[----:B------:R-:W-:Y:S01]  /*3060*/  ULDC.64 UR10, c[0x0][0x5d0] ;  /* 0x00017400000a7ab9 */ /* 0x000fe20000000a00 */
[----:B0-----:R-:W-:Y:S01]  /*3070*/  ISETP.GE.AND P0, PT, R33, R14, PT ;  /* 0x0000000e2100720c */ /* 0x001fe20003f06270 */
[----:B------:R-:W-:Y:S01]  /*3080*/  IMAD R10, R13, -0x2, R14 ;  /* 0xfffffffe0d0a7824 */ /* 0x000fe200078e020e */
[----:B------:R-:W-:Y:S01]  /*3090*/  SHF.R.S32.HI R27, RZ, 0x1f, R26 ;  /* 0x0000001fff1b7819 */ /* 0x000fe2000001141a */
[----:B------:R-:W-:Y:S01]  /*30a0*/  IMAD R14, R29, UR10, RZ ;  /* 0x0000000a1d0e7c24 */ /* 0x000fe2000f8e02ff */
[----:B------:R-:W-:Y:S01]  /*30b0*/  ISETP.GE.OR P0, PT, R34, UR12, P0 ;  /* 0x0000000c22007c0c */ /* 0x000fe20008706670 */
[----:B------:R-:W-:Y:S01]  /*30c0*/  USHF.R.U32.HI UR6, URZ, 0x2, UR7 ;  /* 0x000000023f067899 */ /* 0x000fe20008011607 */
[----:B------:R-:W-:Y:S01]  /*30d0*/  LOP3.LUT R35, R24, 0x40, R11, 0xe2, !PT ;  /* 0x0000004018237812 */ /* 0x000fe200078ee20b */
[----:B------:R-:W-:Y:S01]  /*30e0*/  ULOP3.LUT UR4, UR4, UR8, URZ, 0x3c, !UPT ;  /* 0x0000000804047292 */ /* 0x000fe2000f8e3c3f */
[----:B------:R-:W-:Y:S01]  /*30f0*/  IMAD.WIDE R24, R6, 0x100, RZ ;  /* 0x0000010006187825 */ /* 0x000fe200078e02ff */
[----:B------:R-:W-:Y:S01]  /*3100*/  UIMAD UR5, UR6, -0x5, UR5 ;  /* 0xfffffffb060578a4 */ /* 0x000fe2000f8e0205 */
[----:B------:R-:W-:Y:S01]  /*3110*/  IADD3 R34, -R34, UR12, R15 ;  /* 0x0000000c22227c10 */ /* 0x000fe2000fffe10f */
[----:B------:R-:W-:Y:S01]  /*3120*/  @UP1 ULOP3.LUT UR4, UR4, 0x1, UR6, 0x78, !UPT ;  /* 0x0000000104041892 */ /* 0x000fe2000f8e7806 */
[C---:B------:R-:W-:Y:S01]  /*3130*/  IMAD R11, R5.reuse, UR11, R14 ;  /* 0x0000000b050b7c24 */ /* 0x040fe2000f8e020e */
[----:B------:R-:W-:Y:S01]  /*3140*/  LOP3.LUT R35, R24, R35, R12, 0xfe, !PT ;  /* 0x0000002318237212 */ /* 0x000fe200078efe0c */
[----:B------:R-:W-:-:S04]  /*3150*/  IMAD.WIDE.U32 R6, R5, UR10, R26 ;  /* 0x0000000a05067c25 */ /* 0x000fc8000f8e001a */
[----:B------:R-:W-:Y:S02]  /*3160*/  IMAD.IADD R7, R7, 0x1, R11 ;  /* 0x0000000107077824 */ /* 0x000fe400078e020b */
[----:B------:R-:W-:Y:S02]  /*3170*/  IMAD.IADD R33, R10, 0x1, -R33 ;  /* 0x000000010a217824 */ /* 0x000fe400078e0a21 */
[----:B------:R-:W-:Y:S01]  /*3180*/  IMAD.MOV.U32 R32, RZ, RZ, -0x1 ;  /* 0xffffffffff207424 */ /* 0x000fe200078e00ff */
[----:B------:R-:W-:Y:S06]  /*3190*/  @P0 BRA `(.L_x_31) ;  /* 0x0000004800040947 */ /* 0x000fec0003800000 */
[----:B------:R-:W0:Y:S01]  /*31a0*/  LDC.64 R30, c[0x0][0x5c8] ;  /* 0x00017200ff1e7b82 */ /* 0x000e220000000a00 */
[----:B------:R-:W-:Y:S01]  /*31b0*/  ULDC.64 UR6, c[0x0][0x5c0] ;  /* 0x0001700000067ab9 */ /* 0x000fe20000000a00 */
[----:B------:R-:W-:Y:S01]  /*31c0*/  BSSY B0, `(.L_x_31) ;  /* 0x000047e000007945 */ /* 0x000fe20003800000 */
[-C--:B0-----:R-:W-:Y:S02]  /*31d0*/  IMAD R10, R25, R30.reuse, RZ ;  /* 0x0000001e190a7224 */ /* 0x081fe400078e02ff */
[----:B------:R-:W-:-:S04]  /*31e0*/  IMAD.WIDE.U32 R6, R35, R30, R6 ;  /* 0x0000001e23067225 */ /* 0x000fc800078e0006 */
[----:B------:R-:W-:Y:S01]  /*31f0*/  IMAD R13, R35, R31, R10 ;  /* 0x0000001f230d7224 */ /* 0x000fe200078e020a */
[----:B------:R-:W-:Y:S01]  /*3200*/  IADD3 R14, P4, R6, UR6, RZ ;  /* 0x00000006060e7c10 */ /* 0x000fe2000ff9e0ff */
[C---:B------:R-:W-:Y:S01]  /*3210*/  IMAD.SHL.U32 R11, R30.reuse, 0x80, RZ ;  /* 0x000000801e0b7824 */ /* 0x040fe200078e00ff */
[C---:B------:R-:W-:Y:S01]  /*3220*/  LEA R28, P2, R30.reuse, R6, 0x3 ;  /* 0x000000061e1c7211 */ /* 0x040fe200078418ff */
[----:B------:R-:W-:Y:S01]  /*3230*/  IMAD.IADD R36, R7, 0x1, R13 ;  /* 0x0000000107247824 */ /* 0x000fe200078e020d */
[----:B------:R-:W-:Y:S02]  /*3240*/  SHF.L.U64.HI R7, R30, 0x7, R31 ;  /* 0x000000071e077819 */ /* 0x000fe4000001021f */
[----:B------:R-:W-:Y:S02]  /*3250*/  IADD3 R10, P1, P0, R6, UR6, R11 ;  /* 0x00000006060a7c10 */ /* 0x000fe4000f83e00b */
[----:B------:R-:W-:Y:S02]  /*3260*/  IADD3.X R15, R36, UR7, RZ, P4, !PT ;  /* 0x00000007240f7c10 */ /* 0x000fe4000a7fe4ff */
[----:B---3-5:R-:W-:-:S02]  /*3270*/  FSETP.NEU.AND P4, PT, R9, RZ, PT ;  /* 0x000000ff0900720b */ /* 0x028fc40003f8d000 */
[----:B------:R-:W-:Y:S02]  /*3280*/  LEA.HI.X R30, R30, R36, R31, 0x3, P2 ;  /* 0x000000241e1e7211 */ /* 0x000fe400010f1c1f */
[C---:B------:R-:W-:Y:S02]  /*3290*/  IADD3 R12, P2, R28.reuse, UR6, RZ ;  /* 0x000000061c0c7c10 */ /* 0x040fe4000ff5e0ff */
[----:B------:R-:W-:Y:S02]  /*32a0*/  IADD3 R6, P5, P6, R28, UR6, R11 ;  /* 0x000000061c067c10 */ /* 0x000fe4000febe00b */
[--C-:B------:R-:W-:Y:S02]  /*32b0*/  IADD3.X R11, R36, UR7, R7.reuse, P1, P0 ;  /* 0x00000007240b7c10 */ /* 0x100fe40008fe0407 */
[C---:B------:R-:W-:Y:S02]  /*32c0*/  IADD3.X R13, R30.reuse, UR7, RZ, P2, !PT ;  /* 0x000000071e0d7c10 */ /* 0x040fe400097fe4ff */
[----:B------:R-:W-:Y:S01]  /*32d0*/  IADD3.X R7, R30, UR7, R7, P5, P6 ;  /* 0x000000071e077c10 */ /* 0x000fe2000afec407 */
[----:B------:R-:W-:Y:S06]  /*32e0*/  @!P4 BRA `(.L_x_32) ;  /* 0x00000034009cc947 */ /* 0x000fec0003800000 */
[----:B------:R-:W-:Y:S01]  /*32f0*/  ULDC.64 UR6, c[0x0][0x5b8] ;  /* 0x00016e0000067ab9 */ /* 0x000fe20000000a00 */
[----:B------:R-:W-:Y:S01]  /*3300*/  ISETP.GE.AND P0, PT, R34, 0x1, PT ;  /* 0x000000012200780c */ /* 0x000fe20003f06270 */
[----:B------:R-:W-:Y:S01]  /*3310*/  IMAD R28, R29, UR6, RZ ;  /* 0x000000061d1c7c24 */ /* 0x000fe2000f8e02ff */
[----:B------:R-:W-:Y:S01]  /*3320*/  ULDC.64 UR10, c[0x0][0x5a8] ;  /* 0x00016a00000a7ab9 */ /* 0x000fe20000000a00 */
[----:B------:R-:W-:Y:S01]  /*3330*/  IMAD.WIDE.U32 R26, R5, UR6, R26 ;  /* 0x00000006051a7c25 */ /* 0x000fe2000f8e001a */
[----:B------:R-:W-:Y:S01]  /*3340*/  ISETP.LT.OR P4, PT, R33, 0x1, !P0 ;  /* 0x000000012100780c */ /* 0x000fe20004781670 */
[----:B------:R-:W-:Y:S02]  /*3350*/  BSSY B1, `(.L_x_33) ;  /* 0x000000c000017945 */ /* 0x000fe40003800000 */
[----:B------:R-:W-:Y:S01]  /*3360*/  IMAD R5, R5, UR7, R28 ;  /* 0x0000000705057c24 */ /* 0x000fe2000f8e021c */
[----:B------:R-:W-:Y:S02]  /*3370*/  ULDC.64 UR6, c[0x0][0x5b0] ;  /* 0x00016c0000067ab9 */ /* 0x000fe40000000a00 */
[----:B------:R-:W-:-:S02]  /*3380*/  IMAD R30, R25, UR6, RZ ;  /* 0x00000006191e7c24 */ /* 0x000fc4000f8e02ff */
[----:B------:R-:W-:Y:S02]  /*3390*/  IMAD.IADD R27, R27, 0x1, R5 ;  /* 0x000000011b1b7824 */ /* 0x000fe400078e0205 */
[C---:B------:R-:W-:Y:S02]  /*33a0*/  IMAD R5, R35.reuse, UR7, R30 ;  /* 0x0000000723057c24 */ /* 0x040fe4000f8e021e */
[----:B------:R-:W-:-:S03]  /*33b0*/  IMAD.WIDE.U32 R28, R35, UR6, R26 ;  /* 0x00000006231c7c25 */ /* 0x000fc6000f8e001a */
[----:B------:R-:W-:-:S04]  /*33c0*/  IADD3 R28, P1, R28, UR10, RZ ;  /* 0x0000000a1c1c7c10 */ /* 0x000fc8000ff3e0ff */
[--C-:B------:R-:W-:Y:S02]  /*33d0*/  IADD3.X R29, R29, UR11, R5.reuse, P1, !PT ;  /* 0x0000000b1d1d7c10 */ /* 0x100fe40008ffe405 */
[----:B------:R-:W-:Y:S01]  /*33e0*/  PRMT R5, RZ, 0x7610, R5 ;  /* 0x00007610ff057816 */ /* 0x000fe20000000005 */
[----:B------:R-:W-:Y:S06]  /*33f0*/  @P4 BRA `(.L_x_34) ;  /* 0x0000000000044947 */ /* 0x000fec0003800000 */
[----:B------:R0:W5:Y:S02]  /*3400*/  LDG.E.U8 R5, desc[UR20][R28.64] ;  /* 0x000000141c057981 */ /* 0x000164000c1e1100 */
.L_x_34:
[----:B------:R-:W-:Y:S05]  /*3410*/  BSYNC B1 ;  /* 0x0000000000017941 */ /* 0x000fea0003800000 */
.L_x_33:
[----:B-----5:R-:W-:Y:S01]  /*3420*/  LOP3.LUT R5, R5, 0xff, RZ, 0xc0, !PT ;  /* 0x000000ff05057812 */ /* 0x020fe200078ec0ff */
[----:B------:R-:W-:Y:S01]  /*3430*/  BSSY B1, `(.L_x_35) ;  /* 0x000000b000017945 */ /* 0x000fe20003800000 */
[----:B------:R-:W-:Y:S02]  /*3440*/  ISETP.LT.OR P2, PT, R33, 0x2, !P0 ;  /* 0x000000022100780c */ /* 0x000fe40004741670 */
[----:B------:R-:W-:-:S05]  /*3450*/  F2FP.F16.E4M3.UNPACK_B R5, R5 ;  /* 0x00000005ff05723e */ /* 0x000fca00020006ff */
[----:B------:R-:W-:Y:S01]  /*3460*/  HADD2.F32 R30, -RZ, R5.H0_H0 ;  /* 0x20000005ff1e7230 */ /* 0x000fe20000004100 */
[----:B------:R-:W-:-:S04]  /*3470*/  PRMT R5, RZ, 0x7610, R5 ;  /* 0x00007610ff057816 */ /* 0x000fc80000000005 */
[----:B------:R-:W-:-:S04]  /*3480*/  FMUL R30, R30, R9 ;  /* 0x000000091e1e7220 */ /* 0x000fc80000400000 */
[----:B--2---:R-:W-:-:S05]  /*3490*/  FFMA R30, R145, R8, R30 ;  /* 0x00000008911e7223 */ /* 0x004fca000000001e */
[----:B------:R-:W-:-:S05]  /*34a0*/  F2FP.SATFINITE.E4M3.F32.PACK_AB_MERGE_C R31, RZ, R30, RZ ;  /* 0x0000001eff1f723e */ /* 0x000fca00048070ff */
[----:B------:R1:W-:Y:S01]  /*34b0*/  @!P4 STG.E.U8 desc[UR20][R14.64], R31 ;  /* 0x0000001f0e00c986 */ /* 0x0003e2000c101114 */
[----:B------:R-:W-:Y:S05]  /*34c0*/  @P2 BRA `(.L_x_36) ;  /* 0x0000000000042947 */ /* 0x000fea0003800000 */
[----:B------:R2:W5:Y:S02]  /*34d0*/  LDG.E.U8 R5, desc[UR20][R28.64+0x1] ;  /* 0x000001141c057981 */ /* 0x000564000c1e1100 */
.L_x_36:
[----:B------:R-:W-:Y:S05]  /*34e0*/  BSYNC B1 ;  /* 0x0000000000017941 */ /* 0x000fea0003800000 */
.L_x_35:
[----:B-----5:R-:W-:Y:S01]  /*34f0*/  LOP3.LUT R5, R5, 0xff, RZ, 0xc0, !PT ;  /* 0x000000ff05057812 */ /* 0x020fe200078ec0ff */
[----:B------:R-:W-:Y:S01]  /*3500*/  BSSY B1, `(.L_x_37) ;  /* 0x0000013000017945 */ /* 0x000fe20003800000 */
[----:B------:R-:W-:Y:S02]  /*3510*/  IADD3 R37, P1, R35, 0x8, RZ ;  /* 0x0000000823257810 */ /* 0x000fe40007f3e0ff */
[----:B------:R-:W-:-:S03]  /*3520*/  F2FP.F16.E4M3.UNPACK_B R5, R5 ;  /* 0x00000005ff05723e */ /* 0x000fc600020006ff */
[----:B-1----:R-:W-:Y:S01]  /*3530*/  IMAD.X R31, RZ, RZ, R25, P1 ;  /* 0x000000ffff1f7224 */ /* 0x002fe200008e0619 */
[----:B------:R-:W-:Y:S01]  /*3540*/  ISETP.GE.AND P1, PT, R34, 0x9, PT ;  /* 0x000000092200780c */ /* 0x000fe20003f26270 */
[----:B------:R-:W-:Y:S02]  /*3550*/  HADD2.F32 R30, -RZ, R5.H0_H0 ;  /* 0x20000005ff1e7230 */ /* 0x000fe40000004100 */
[----:B------:R-:W-:Y:S01]  /*3560*/  IMAD R36, R31, UR6, RZ ;  /* 0x000000061f247c24 */ /* 0x000fe2000f8e02ff */
[----:B------:R-:W-:Y:S02]  /*3570*/  ISETP.LT.OR P5, PT, R33, 0x1, !P1 ;  /* 0x000000012100780c */ /* 0x000fe40004fa1670 */
[----:B------:R-:W-:Y:S01]  /*3580*/  FMUL R5, R30, R9 ;  /* 0x000000091e057220 */ /* 0x000fe20000400000 */
[----:B------:R-:W-:-:S04]  /*3590*/  IMAD.WIDE.U32 R30, R37, UR6, R26 ;  /* 0x00000006251e7c25 */ /* 0x000fc8000f8e001a */
[----:B------:R-:W-:Y:S01]  /*35a0*/  FFMA R5, R140, R8, R5 ;  /* 0x000000088c057223 */ /* 0x000fe20000000005 */
[----:B------:R-:W-:Y:S01]  /*35b0*/  IMAD R37, R37, UR7, R36 ;  /* 0x0000000725257c24 */ /* 0x000fe2000f8e0224 */
[----:B------:R-:W-:-:S03]  /*35c0*/  IADD3 R30, P4, R30, UR10, RZ ;  /* 0x0000000a1e1e7c10 */ /* 0x000fc6000ff9e0ff */
[----:B------:R-:W-:Y:S02]  /*35d0*/  F2FP.SATFINITE.E4M3.F32.PACK_AB_MERGE_C R39, RZ, R5, RZ ;  /* 0x00000005ff27723e */ /* 0x000fe400048070ff */
[----:B------:R-:W-:Y:S02]  /*35e0*/  IADD3.X R31, R31, UR11, R37, P4, !PT ;  /* 0x0000000b1f1f7c10 */ /* 0x000fe4000a7fe425 */
[----:B------:R-:W-:Y:S01]  /*35f0*/  PRMT R5, RZ, 0x7610, R5 ;  /* 0x00007610ff057816 */ /* 0x000fe20000000005 */
[----:B------:R1:W-:Y:S01]  /*3600*/  @!P2 STG.E.U8 desc[UR20][R14.64+0x1], R39 ;  /* 0x000001270e00a986 */ /* 0x0003e2000c101114 */
[----:B------:R-:W-:Y:S05]  /*3610*/  @P5 BRA `(.L_x_38) ;  /* 0x0000000000045947 */ /* 0x000fea0003800000 */
[----:B------:R3:W5:Y:S02]  /*3620*/  LDG.E.U8 R5, desc[UR20][R30.64] ;  /* 0x000000141e057981 */ /* 0x000764000c1e1100 */
.L_x_38:
[----:B------:R-:W-:Y:S05]  /*3630*/  BSYNC B1 ;  /* 0x0000000000017941 */ /* 0x000fea0003800000 */
.L_x_37:
[----:B-----5:R-:W-:Y:S01]  /*3640*/  LOP3.LUT R5, R5, 0xff, RZ, 0xc0, !PT ;  /* 0x000000ff05057812 */ /* 0x020fe200078ec0ff */
[----:B------:R-:W-:Y:S01]  /*3650*/  BSSY B1, `(.L_x_39) ;  /* 0x000000b000017945 */ /* 0x000fe20003800000 */
[----:B------:R-:W-:Y:S02]  /*3660*/  ISETP.LT.OR P2, PT, R33, 0x2, !P1 ;  /* 0x000000022100780c */ /* 0x000fe40004f41670 */
[----:B------:R-:W-:-:S05]  /*3670*/  F2FP.F16.E4M3.UNPACK_B R5, R5 ;  /* 0x00000005ff05723e */ /* 0x000fca00020006ff */
[----:B------:R-:W-:Y:S01]  /*3680*/  HADD2.F32 R36, -RZ, R5.H0_H0 ;  /* 0x20000005ff247230 */ /* 0x000fe20000004100 */
[----:B------:R-:W-:-:S04]  /*3690*/  PRMT R5, RZ, 0x7610, R5 ;  /* 0x00007610ff057816 */ /* 0x000fc80000000005 */
[----:B------:R-:W-:-:S04]  /*36a0*/  FMUL R36, R36, R9 ;  /* 0x0000000924247220 */ /* 0x000fc80000400000 */
[----:B------:R-:W-:-:S05]  /*36b0*/  FFMA R36, R143, R8, R36 ;  /* 0x000000088f247223 */ /* 0x000fca0000000024 */
[----:B------:R-:W-:-:S05]  /*36c0*/  F2FP.SATFINITE.E4M3.F32.PACK_AB_MERGE_C R37, RZ, R36, RZ ;  /* 0x00000024ff25723e */ /* 0x000fca00048070ff */
[----:B------:R4:W-:Y:S01]  /*36d0*/  @!P5 STG.E.U8 desc[UR20][R12.64], R37 ;  /* 0x000000250c00d986 */ /* 0x0009e2000c101114 */
[----:B------:R-:W-:Y:S05]  /*36e0*/  @P2 BRA `(.L_x_40) ;  /* 0x0000000000042947 */ /* 0x000fea0003800000 */
[----:B------:R0:W5:Y:S02]  /*36f0*/  LDG.E.U8 R5, desc[UR20][R30.64+0x1] ;  /* 0x000001141e057981 */ /* 0x000164000c1e1100 */
.L_x_40:
[----:B------:R-:W-:Y:S05]  /*3700*/  BSYNC B1 ;  /* 0x0000000000017941 */ /* 0x000fea0003800000 */
.L_x_39:
[----:B-----5:R-:W-:Y:S01]  /*3710*/  LOP3.LUT R5, R5, 0xff, RZ, 0xc0, !PT ;  /* 0x000000ff05057812 */ /* 0x020fe200078ec0ff */
[----:B------:R-:W-:Y:S01]  /*3720*/  BSSY B1, `(.L_x_41) ;  /* 0x000000b000017945 */ /* 0x000fe20003800000 */
[----:B------:R-:W-:Y:S02]  /*3730*/  ISETP.LT.OR P4, PT, R33, 0x9, !P0 ;  /* 0x000000092100780c */ /* 0x000fe40004781670 */
[----:B------:R-:W-:-:S05]  /*3740*/  F2FP.F16.E4M3.UNPACK_B R5, R5 ;  /* 0x00000005ff05723e */ /* 0x000fca00020006ff */
[----:B------:R-:W-:-:S05]  /*3750*/  HADD2.F32 R36, -RZ, R5.H0_H0 ;  /* 0x20000005ff247230 */ /* 0x000fca0000004100 */
[----:B------:R-:W-:-:S04]  /*3760*/  FMUL R5, R36, R9 ;  /* 0x0000000924057220 */ /* 0x000fc80000400000 */
[----:B------:R-:W-:-:S05]  /*3770*/  FFMA R5, R138, R8, R5 ;  /* 0x000000088a057223 */ /* 0x000fca0000000005 */
[----:B----4-:R-:W-:Y:S02]  /*3780*/  F2FP.SATFINITE.E4M3.F32.PACK_AB_MERGE_C R37, RZ, R5, RZ ;  /* 0x00000005ff25723e */ /* 0x010fe400048070ff */
[----:B------:R-:W-:-:S03]  /*3790*/  PRMT R5, RZ, 0x7610, R5 ;  /* 0x00007610ff057816 */ /* 0x000fc60000000005 */
[----:B------:R4:W-:Y:S01]  /*37a0*/  @!P2 STG.E.U8 desc[UR20][R12.64+0x1], R37 ;  /* 0x000001250c00a986 */ /* 0x0009e2000c101114 */
[----:B------:R-:W-:Y:S05]  /*37b0*/  @P4 BRA `(.L_x_42) ;  /* 0x0000000000044947 */ /* 0x000fea0003800000 */
[----:B------:R0:W5:Y:S02]  /*37c0*/  LDG.E.U8 R5, desc[UR20][R28.64+0x8] ;  /* 0x000008141c057981 */ /* 0x000164000c1e1100 */
.L_x_42:
[----:B------:R-:W-:Y:S05]  /*37d0*/  BSYNC B1 ;  /* 0x0000000000017941 */ /* 0x000fea0003800000 */
.L_x_41:
        /* <DEDUP_REMOVED lines=8> */
[----:B----4-:R-:W-:-:S05]  /*3860*/  F2FP.SATFINITE.E4M3.F32.PACK_AB_MERGE_C R37, RZ, R36, RZ ;  /* 0x00000024ff25723e */ /* 0x010fca00048070ff */
[----:B------:R4:W-:Y:S01]  /*3870*/  @!P4 STG.E.U8 desc[UR20][R14.64+0x8], R37 ;  /* 0x000008250e00c986 */ /* 0x0009e2000c101114 */
[----:B------:R-:W-:Y:S05]  /*3880*/  @P2 BRA `(.L_x_44) ;  /* 0x0000000000042947 */ /* 0x000fea0003800000 */
[----:B------:R0:W5:Y:S02]  /*3890*/  LDG.E.U8 R5, desc[UR20][R28.64+0x9] ;  /* 0x000009141c057981 */ /* 0x000164000c1e1100 */
.L_x_44:
[----:B------:R-:W-:Y:S05]  /*38a0*/  BSYNC B1 ;  /* 0x0000000000017941 */ /* 0x000fea0003800000 */
.L_x_43:
        /* <DEDUP_REMOVED lines=12> */
.L_x_46:
[----:B------:R-:W-:Y:S05]  /*3970*/  BSYNC B1 ;  /* 0x0000000000017941 */ /* 0x000fea0003800000 */
.L_x_45:
        /* <DEDUP_REMOVED lines=12> */
.L_x_48:
[----:B------:R-:W-:Y:S05]  /*3a40*/  BSYNC B1 ;  /* 0x0000000000017941 */ /* 0x000fea0003800000 */
.L_x_47:
        /* <DEDUP_REMOVED lines=12> */
.L_x_50:
[----:B------:R-:W-:Y:S05]  /*3b10*/  BSYNC B1 ;  /* 0x0000000000017941 */ /* 0x000fea0003800000 */
.L_x_49:
        /* <DEDUP_REMOVED lines=12> */
.L_x_52:
[----:B------:R-:W-:Y:S05]  /*3be0*/  BSYNC B1 ;  /* 0x0000000000017941 */ /* 0x000fea0003800000 */
.L_x_51:
        /* <DEDUP_REMOVED lines=12> */
.L_x_54:
[----:B------:R-:W-:Y:S05]  /*3cb0*/  BSYNC B1 ;  /* 0x0000000000017941 */ /* 0x000fea0003800000 */
.L_x_53:
        /* <DEDUP_REMOVED lines=12> */
.L_x_56:
[----:B------:R-:W-:Y:S05]  /*3d80*/  BSYNC B1 ;  /* 0x0000000000017941 */ /* 0x000fea0003800000 */
.L_x_55:
        /* <DEDUP_REMOVED lines=12> */
.L_x_58:
[----:B------:R-:W-:Y:S05]  /*3e50*/  BSYNC B1 ;  /* 0x0000000000017941 */ /* 0x000fea0003800000 */
.L_x_57:
        /* <DEDUP_REMOVED lines=12> */
.L_x_60:
[----:B------:R-:W-:Y:S05]  /*3f20*/  BSYNC B1 ;  /* 0x0000000000017941 */ /* 0x000fea0003800000 */
.L_x_59:
        /* <DEDUP_REMOVED lines=12> */
.L_x_62:
[----:B------:R-:W-:Y:S05]  /*3ff0*/  BSYNC B1 ;  /* 0x0000000000017941 */ /* 0x000fea0003800000 */
.L_x_61:
        /* <DEDUP_REMOVED lines=12> */
.L_x_64:
[----:B------:R-:W-:Y:S05]  /*40c0*/  BSYNC B1 ;  /* 0x0000000000017941 */ /* 0x000fea0003800000 */
.L_x_63:
        /* <DEDUP_REMOVED lines=12> */
.L_x_66:
[----:B------:R-:W-:Y:S05]  /*4190*/  BSYNC B1 ;  /* 0x0000000000017941 */ /* 0x000fea0003800000 */
.L_x_65:
        /* <DEDUP_REMOVED lines=12> */
.L_x_68:
[----:B------:R-:W-:Y:S05]  /*4260*/  BSYNC B1 ;  /* 0x0000000000017941 */ /* 0x000fea0003800000 */
.L_x_67:
        /* <DEDUP_REMOVED lines=12> */
.L_x_70:
[----:B------:R-:W-:Y:S05]  /*4330*/  BSYNC B1 ;  /* 0x0000000000017941 */ /* 0x000fea0003800000 */
.L_x_69:
        /* <DEDUP_REMOVED lines=12> */
.L_x_72:
[----:B------:R-:W-:Y:S05]  /*4400*/  BSYNC B1 ;  /* 0x0000000000017941 */ /* 0x000fea0003800000 */
.L_x_71:
        /* <DEDUP_REMOVED lines=12> */
.L_x_74:
[----:B------:R-:W-:Y:S05]  /*44d0*/  BSYNC B1 ;  /* 0x0000000000017941 */ /* 0x000fea0003800000 */
.L_x_73:
        /* <DEDUP_REMOVED lines=12> */
.L_x_76:
[----:B------:R-:W-:Y:S05]  /*45a0*/  BSYNC B1 ;  /* 0x0000000000017941 */ /* 0x000fea0003800000 */
.L_x_75:
        /* <DEDUP_REMOVED lines=12> */
.L_x_78:
[----:B------:R-:W-:Y:S05]  /*4670*/  BSYNC B1 ;  /* 0x0000000000017941 */ /* 0x000fea0003800000 */
.L_x_77:
        /* <DEDUP_REMOVED lines=12> */
.L_x_80:
[----:B------:R-:W-:Y:S05]  /*4740*/  BSYNC B1 ;  /* 0x0000000000017941 */ /* 0x000fea0003800000 */
.L_x_79:
        /* <DEDUP_REMOVED lines=12> */
.L_x_82:
[----:B------:R-:W-:Y:S05]  /*4810*/  BSYNC B1 ;  /* 0x0000000000017941 */ /* 0x000fea0003800000 */
.L_x_81:
        /* <DEDUP_REMOVED lines=12> */
.L_x_84:
[----:B------:R-:W-:Y:S05]  /*48e0*/  BSYNC B1 ;  /* 0x0000000000017941 */ /* 0x000fea0003800000 */
.L_x_83:
        /* <DEDUP_REMOVED lines=12> */
.L_x_86:
[----:B------:R-:W-:Y:S05]  /*49b0*/  BSYNC B1 ;  /* 0x0000000000017941 */ /* 0x000fea0003800000 */
.L_x_85:
        /* <DEDUP_REMOVED lines=12> */
.L_x_88:
[----:B------:R-:W-:Y:S05]  /*4a80*/  BSYNC B1 ;  /* 0x0000000000017941 */ /* 0x000fea0003800000 */
.L_x_87:
        /* <DEDUP_REMOVED lines=12> */
.L_x_90:
[----:B------:R-:W-:Y:S05]  /*4b50*/  BSYNC B1 ;  /* 0x0000000000017941 */ /* 0x000fea0003800000 */
.L_x_89:
        /* <DEDUP_REMOVED lines=12> */
.L_x_92:
[----:B------:R-:W-:Y:S05]  /*4c20*/  BSYNC B1 ;  /* 0x0000000000017941 */ /* 0x000fea0003800000 */
.L_x_91:
[----:B-----5:R-:W-:Y:S01]  /*4c30*/  LOP3.LUT R5, R5, 0xff, RZ, 0xc0, !PT ;  /* 0x000000ff05057812 */ /* 0x020fe200078ec0ff */
[----:B------:R-:W-:Y:S01]  /*4c40*/  BSSY B1, `(.L_x_93) ;  /* 0x000000b000017945 */ /* 0x000fe20003800000 */
[----:B------:R-:W-:Y:S02]  /*4c50*/  ISETP.LT.OR P2, PT, R33, 0x39, !P1 ;  /* 0x000000392100780c */ /* 0x000fe40004f41670 */
[----:B------:R-:W-:-:S05]  /*4c60*/  F2FP.F16.E4M3.UNPACK_B R5, R5 ;  /* 0x00000005ff05723e */ /* 0x000fca00020006ff */
[----:B0-2---:R-:W-:-:S05]  /*4c70*/  HADD2.F32 R28, -RZ, R5.H0_H0 ;  /* 0x20000005ff1c7230 */ /* 0x005fca0000004100 */
[----:B------:R-:W-:-:S04]  /*4c80*/  FMUL R5, R28, R9 ;  /* 0x000000091c057220 */ /* 0x000fc80000400000 */
[----:B------:R-:W-:-:S05]  /*4c90*/  FFMA R5, R112, R8, R5 ;  /* 0x0000000870057223 */ /* 0x000fca0000000005 */
[----:B------:R-:W-:Y:S02]  /*4ca0*/  F2FP.SATFINITE.E4M3.F32.PACK_AB_MERGE_C R29, RZ, R5, RZ ;  /* 0x00000005ff1d723e */ /* 0x000fe400048070ff */
[----:B------:R-:W-:-:S03]  /*4cb0*/  PRMT R5, RZ, 0x7610, R5 ;  /* 0x00007610ff057816 */ /* 0x000fc60000000005 */
[----:B------:R0:W-:Y:S01]  /*4cc0*/  @!P0 STG.E.U8 desc[UR20][R14.64+0x39], R29 ;  /* 0x0000391d0e008986 */ /* 0x0001e2000c101114 */
[----:B------:R-:W-:Y:S05]  /*4cd0*/  @P2 BRA `(.L_x_94) ;  /* 0x0000000000042947 */ /* 0x000fea0003800000 */
[----:B------:R2:W5:Y:S02]  /*4ce0*/  LDG.E.U8 R5, desc[UR20][R30.64+0x38] ;  /* 0x000038141e057981 */ /* 0x000564000c1e1100 */
.L_x_94:
[----:B------:R-:W-:Y:S05]  /*4cf0*/  BSYNC B1 ;  /* 0x0000000000017941 */ /* 0x000fea0003800000 */
.L_x_93:
[----:B-----5:R-:W-:Y:S01]  /*4d00*/  LOP3.LUT R5, R5, 0xff, RZ, 0xc0, !PT ;  /* 0x000000ff05057812 */ /* 0x020fe200078ec0ff */
[----:B------:R-:W-:Y:S01]  /*4d10*/  BSSY B1, `(.L_x_95) ;  /* 0x000000b000017945 */ /* 0x000fe20003800000 */
[----:B------:R-:W-:Y:S02]  /*4d20*/  ISETP.LT.OR P1, PT, R33, 0x3a, !P1 ;  /* 0x0000003a2100780c */ /* 0x000fe40004f21670 */
[----:B------:R-:W-:-:S05]  /*4d30*/  F2FP.F16.E4M3.UNPACK_B R5, R5 ;  /* 0x00000005ff05723e */ /* 0x000fca00020006ff */
[----:B01--4-:R-:W-:Y:S01]  /*4d40*/  HADD2.F32 R14, -RZ, R5.H0_H0 ;  /* 0x20000005ff0e7230 */ /* 0x013fe20000004100 */
[----:B------:R-:W-:-:S04]  /*4d50*/  PRMT R5, RZ, 0x7610, R5 ;  /* 0x00007610ff057816 */ /* 0x000fc80000000005 */
[----:B------:R-:W-:-:S04]  /*4d60*/  FMUL R14, R14, R9 ;  /* 0x000000090e0e7220 */ /* 0x000fc80000400000 */
[----:B------:R-:W-:-:S05]  /*4d70*/  FFMA R14, R115, R8, R14 ;  /* 0x00000008730e7223 */ /* 0x000fca000000000e */
[----:B------:R-:W-:-:S05]  /*4d80*/  F2FP.SATFINITE.E4M3.F32.PACK_AB_MERGE_C R15, RZ, R14, RZ ;  /* 0x0000000eff0f723e */ /* 0x000fca00048070ff */
[----:B------:R0:W-:Y:S01]  /*4d90*/  @!P2 STG.E.U8 desc[UR20][R12.64+0x38], R15 ;  /* 0x0000380f0c00a986 */ /* 0x0001e2000c101114 */
[----:B------:R-:W-:Y:S05]  /*4da0*/  @P1 BRA `(.L_x_96) ;  /* 0x0000000000041947 */ /* 0x000fea0003800000 */
[----:B------:R1:W5:Y:S02]  /*4db0*/  LDG.E.U8 R5, desc[UR20][R30.64+0x39] ;  /* 0x000039141e057981 */ /* 0x000364000c1e1100 */
.L_x_96:
[----:B------:R-:W-:Y:S05]  /*4dc0*/  BSYNC B1 ;  /* 0x0000000000017941 */ /* 0x000fea0003800000 */
.L_x_95:
[----:B-----5:R-:W-:Y:S01]  /*4dd0*/  LOP3.LUT R5, R5, 0xff, RZ, 0xc0, !PT ;  /* 0x000000ff05057812 */ /* 0x020fe200078ec0ff */
[----:B------:R-:W-:Y:S01]  /*4de0*/  BSSY B1, `(.L_x_97) ;  /* 0x0000013000017945 */ /* 0x000fe20003800000 */
[----:B------:R-:W-:Y:S02]  /*4df0*/  IADD3 R29, P0, R35, 0x80, RZ ;  /* 0x00000080231d7810 */ /* 0x000fe40007f1e0ff */
[----:B------:R-:W-:-:S03]  /*4e00*/  F2FP.F16.E4M3.UNPACK_B R5, R5 ;  /* 0x00000005ff05723e */ /* 0x000fc600020006ff */
[----:B0-----:R-:W-:Y:S01]  /*4e10*/  IMAD.X R15, RZ, RZ, R25, P0 ;  /* 0x000000ffff0f7224 */ /* 0x001fe200000e0619 */
        /* <DEDUP_REMOVED lines=9> */
[----:B-123--:R-:W-:Y:S02]  /*4eb0*/  F2FP.SATFINITE.E4M3.F32.PACK_AB_MERGE_C R31, RZ, R5, RZ ;  /* 0x00000005ff1f723e */ /* 0x00efe400048070ff */
[----:B------:R-:W-:Y:S02]  /*4ec0*/  IADD3.X R15, R15, UR11, R29, P2, !PT ;  /* 0x0000000b0f0f7c10 */ /* 0x000fe400097fe41d */
[----:B------:R-:W-:Y:S01]  /*4ed0*/  PRMT R5, RZ, 0x7610, R5 ;  /* 0x00007610ff057816 */ /* 0x000fe20000000005 */
[----:B------:R0:W-:Y:S01]  /*4ee0*/  @!P1 STG.E.U8 desc[UR20][R12.64+0x39], R31 ;  /* 0x0000391f0c009986 */ /* 0x0001e2000c101114 */
[----:B------:R-:W-:Y:S05]  /*4ef0*/  @P4 BRA `(.L_x_98) ;  /* 0x0000000000044947 */ /* 0x000fea0003800000 */
[----:B------:R1:W5:Y:S02]  /*4f00*/  LDG.E.U8 R5, desc[UR20][R14.64] ;  /* 0x000000140e057981 */ /* 0x000364000c1e1100 */
.L_x_98:
[----:B------:R-:W-:Y:S05]  /*4f10*/  BSYNC B1 ;  /* 0x0000000000017941 */ /* 0x000fea0003800000 */
.L_x_97:
[----:B-----5:R-:W-:Y:S01]  /*4f20*/  LOP3.LUT R5, R5, 0xff, RZ, 0xc0, !PT ;  /* 0x000000ff05057812 */ /* 0x020fe200078ec0ff */
[----:B------:R-:W-:Y:S01]  /*4f30*/  BSSY B1, `(.L_x_99) ;  /* 0x000000b000017945 */ /* 0x000fe20003800000 */
[----:B------:R-:W-:Y:S02]  /*4f40*/  ISETP.LT.OR P2, PT, R33, 0x2, !P0 ;  /* 0x000000022100780c */ /* 0x000fe40004741670 */
[----:B------:R-:W-:-:S05]  /*4f50*/  F2FP.F16.E4M3.UNPACK_B R5, R5 ;  /* 0x00000005ff05723e */ /* 0x000fca00020006ff */
[----:B0-----:R-:W-:Y:S01]  /*4f60*/  HADD2.F32 R12, -RZ, R5.H0_H0 ;  /* 0x20000005ff0c7230 */ /* 0x001fe20000004100 */
[----:B------:R-:W-:-:S04]  /*4f70*/  PRMT R5, RZ, 0x7610, R5 ;  /* 0x00007610ff057816 */ /* 0x000fc80000000005 */
[----:B------:R-:W-:-:S04]  /*4f80*/  FMUL R12, R12, R9 ;  /* 0x000000090c0c7220 */ /* 0x000fc80000400000 */
[----:B------:R-:W-:-:S05]  /*4f90*/  FFMA R12, R113, R8, R12 ;  /* 0x00000008710c7223 */ /* 0x000fca000000000c */
[----:B------:R-:W-:-:S05]  /*4fa0*/  F2FP.SATFINITE.E4M3.F32.PACK_AB_MERGE_C R13, RZ, R12, RZ ;  /* 0x0000000cff0d723e */ /* 0x000fca00048070ff */
[----:B------:R0:W-:Y:S01]  /*4fb0*/  @!P4 STG.E.U8 desc[UR20][R10.64], R13 ;  /* 0x0000000d0a00c986 */ /* 0x0001e2000c101114 */
[----:B------:R-:W-:Y:S05]  /*4fc0*/  @P2 BRA `(.L_x_100) ;  /* 0x0000000000042947 */ /* 0x000fea0003800000 */
[----:B------:R2:W5:Y:S02]  /*4fd0*/  LDG.E.U8 R5, desc[UR20][R14.64+0x1] ;  /* 0x000001140e057981 */ /* 0x000564000c1e1100 */
.L_x_100:
[----:B------:R-:W-:Y:S05]  /*4fe0*/  BSYNC B1 ;  /* 0x0000000000017941 */ /* 0x000fea0003800000 */
.L_x_99:
[----:B-----5:R-:W-:Y:S01]  /*4ff0*/  LOP3.LUT R5, R5, 0xff, RZ, 0xc0, !PT ;  /* 0x000000ff05057812 */ /* 0x020fe200078ec0ff */
[----:B------:R-:W-:Y:S01]  /*5000*/  BSSY B1, `(.L_x_101) ;  /* 0x0000013000017945 */ /* 0x000fe20003800000 */
[----:B------:R-:W-:Y:S02]  /*5010*/  IADD3 R35, P1, R35, 0x88, RZ ;  /* 0x0000008823237810 */ /* 0x000fe40007f3e0ff */
[----:B------:R-:W-:-:S03]  /*5020*/  F2FP.F16.E4M3.UNPACK_B R5, R5 ;  /* 0x00000005ff05723e */ /* 0x000fc600020006ff */
[----:B------:R-:W-:Y:S01]  /*5030*/  IMAD.X R24, RZ, RZ, R25, P1 ;  /* 0x000000ffff187224 */ /* 0x000fe200008e0619 */
[----:B------:R-:W-:Y:S01]  /*5040*/  ISETP.GE.AND P1, PT, R34, 0x89, PT ;  /* 0x000000892200780c */ /* 0x000fe20003f26270 */
[----:B------:R-:W-:Y:S02]  /*5050*/  HADD2.F32 R12, -RZ, R5.H0_H0 ;  /* 0x20000005ff0c7230 */ /* 0x000fe40000004100 */
[----:B------:R-:W-:Y:S01]  /*5060*/  IMAD R24, R24, UR6, RZ ;  /* 0x0000000618187c24 */ /* 0x000fe2000f8e02ff */
[----:B------:R-:W-:Y:S01]  /*5070*/  ISETP.LT.OR P5, PT, R33, 0x1, !P1 ;  /* 0x000000012100780c */ /* 0x000fe20004fa1670 */
[----:B------:R-:W-:-:S04]  /*5080*/  IMAD.WIDE.U32 R26, R35, UR6, R26 ;  /* 0x00000006231a7c25 */ /* 0x000fc8000f8e001a */
[----:B------:R-:W-:Y:S01]  /*5090*/  FMUL R5, R12, R9 ;  /* 0x000000090c057220 */ /* 0x000fe20000400000 */
[----:B------:R-:W-:-:S03]  /*50a0*/  IMAD R35, R35, UR7, R24 ;  /* 0x0000000723237c24 */ /* 0x000fc6000f8e0218 */
[----:B------:R-:W-:Y:S01]  /*50b0*/  FFMA R5, R108, R8, R5 ;  /* 0x000000086c057223 */ /* 0x000fe20000000005 */
[----:B------:R-:W-:-:S04]  /*50c0*/  IADD3 R12, P4, R26, UR10, RZ ;  /* 0x0000000a1a0c7c10 */ /* 0x000fc8000ff9e0ff */
[----:B------:R-:W-:Y:S02]  /*50d0*/  F2FP.SATFINITE.E4M3.F32.PACK_AB_MERGE_C R25, RZ, R5, RZ ;  /* 0x00000005ff19723e */ /* 0x000fe400048070ff */
[----:B0-----:R-:W-:Y:S02]  /*50e0*/  IADD3.X R13, R27, UR11, R35, P4, !PT ;  /* 0x0000000b1b0d7c10 */ /* 0x001fe4000a7fe423 */
[----:B------:R-:W-:Y:S01]  /*50f0*/  PRMT R5, RZ, 0x7610, R5 ;  /* 0x00007610ff057816 */ /* 0x000fe20000000005 */
[----:B------:R0:W-:Y:S01]  /*5100*/  @!P2 STG.E.U8 desc[UR20][R10.64+0x1], R25 ;  /* 0x000001190a00a986 */ /* 0x0001e2000c101114 */
[----:B------:R-:W-:Y:S05]  /*5110*/  @P5 BRA `(.L_x_102) ;  /* 0x0000000000045947 */ /* 0x000fea0003800000 */
[----:B------:R3:W5:Y:S02]  /*5120*/  LDG.E.U8 R5, desc[UR20][R12.64] ;  /* 0x000000140c057981 */ /* 0x000764000c1e1100 */
.L_x_102:
[----:B------:R-:W-:Y:S05]  /*5130*/  BSYNC B1 ;  /* 0x0000000000017941 */ /* 0x000fea0003800000 */
.L_x_101:
        /* <DEDUP_REMOVED lines=8> */
[----:B0-----:R-:W-:-:S05]  /*51c0*/  F2FP.SATFINITE.E4M3.F32.PACK_AB_MERGE_C R25, RZ, R24, RZ ;  /* 0x00000018ff19723e */ /* 0x001fca00048070ff */
[----:B------:R0:W-:Y:S01]  /*51d0*/  @!P5 STG.E.U8 desc[UR20][R6.64], R25 ;  /* 0x000000190600d986 */ /* 0x0001e2000c101114 */
[----:B------:R-:W-:Y:S05]  /*51e0*/  @P2 BRA `(.L_x_104) ;  /* 0x0000000000042947 */ /* 0x000fea0003800000 */
[----:B------:R4:W5:Y:S02]  /*51f0*/  LDG.E.U8 R5, desc[UR20][R12.64+0x1] ;  /* 0x000001140c057981 */ /* 0x000964000c1e1100 */
.L_x_104:
[----:B------:R-:W-:Y:S05]  /*5200*/  BSYNC B1 ;  /* 0x0000000000017941 */ /* 0x000fea0003800000 */
.L_x_103:
[----:B-----5:R-:W-:Y:S01]  /*5210*/  LOP3.LUT R5, R5, 0xff, RZ, 0xc0, !PT ;  /* 0x000000ff05057812 */ /* 0x020fe200078ec0ff */
[----:B------:R-:W-:Y:S01]  /*5220*/  BSSY B1, `(.L_x_105) ;  /* 0x000000b000017945 */ /* 0x000fe20003800000 */
[----:B------:R-:W-:Y:S02]  /*5230*/  ISETP.LT.OR P4, PT, R33, 0x9, !P0 ;  /* 0x000000092100780c */ /* 0x000fe40004781670 */
[----:B------:R-:W-:-:S05]  /*5240*/  F2FP.F16.E4M3.UNPACK_B R5, R5 ;  /* 0x00000005ff05723e */ /* 0x000fca00020006ff */
[----:B------:R-:W-:-:S05]  /*5250*/  HADD2.F32 R24, -RZ, R5.H0_H0 ;  /* 0x20000005ff187230 */ /* 0x000fca0000004100 */
[----:B------:R-:W-:-:S04]  /*5260*/  FMUL R5, R24, R9 ;  /* 0x0000000918057220 */ /* 0x000fc80000400000 */
[----:B------:R-:W-:-:S05]  /*5270*/  FFMA R5, R106, R8, R5 ;  /* 0x000000086a057223 */ /* 0x000fca0000000005 */
[----:B0-----:R-:W-:Y:S02]  /*5280*/  F2FP.SATFINITE.E4M3.F32.PACK_AB_MERGE_C R25, RZ, R5, RZ ;  /* 0x00000005ff19723e */ /* 0x001fe400048070ff */
[----:B------:R-:W-:-:S03]  /*5290*/  PRMT R5, RZ, 0x7610, R5 ;  /* 0x00007610ff057816 */ /* 0x000fc60000000005 */
[----:B------:R0:W-:Y:S01]  /*52a0*/  @!P2 STG.E.U8 desc[UR20][R6.64+0x1], R25 ;  /* 0x000001190600a986 */ /* 0x0001e2000c101114 */
[----:B------:R-:W-:Y:S05]  /*52b0*/  @P4 BRA `(.L_x_106) ;  /* 0x0000000000044947 */ /* 0x000fea0003800000 */
[----:B------:R0:W5:Y:S02]  /*52c0*/  LDG.E.U8 R5, desc[UR20][R14.64+0x8] ;  /* 0x000008140e057981 */ /* 0x000164000c1e1100 */
.L_x_106:
[----:B------:R-:W-:Y:S05]  /*52d0*/  BSYNC B1 ;  /* 0x0000000000017941 */ /* 0x000fea0003800000 */
.L_x_105:
        /* <DEDUP_REMOVED lines=12> */
.L_x_108:
[----:B------:R-:W-:Y:S05]  /*53a0*/  BSYNC B1 ;  /* 0x0000000000017941 */ /* 0x000fea0003800000 */
.L_x_107:
        /* <DEDUP_REMOVED lines=12> */
.L_x_110:
[----:B------:R-:W-:Y:S05]  /*5470*/  BSYNC B1 ;  /* 0x0000000000017941 */ /* 0x000fea0003800000 */
.L_x_109:
        /* <DEDUP_REMOVED lines=12> */
.L_x_112:
[----:B------:R-:W-:Y:S05]  /*5540*/  BSYNC B1 ;  /* 0x0000000000017941 */ /* 0x000fea0003800000 */
.L_x_111:
        /* <DEDUP_REMOVED lines=12> */
.L_x_114:
[----:B------:R-:W-:Y:S05]  /*5610*/  BSYNC B1 ;  /* 0x0000000000017941 */ /* 0x000fea0003800000 */
.L_x_113:
        /* <DEDUP_REMOVED lines=12> */
.L_x_116:
[----:B------:R-:W-:Y:S05]  /*56e0*/  BSYNC B1 ;  /* 0x0000000000017941 */ /* 0x000fea0003800000 */
.L_x_115:
        /* <DEDUP_REMOVED lines=12> */
.L_x_118:
[----:B------:R-:W-:Y:S05]  /*57b0*/  BSYNC B1 ;  /* 0x0000000000017941 */ /* 0x000fea0003800000 */
.L_x_117:
        /* <DEDUP_REMOVED lines=12> */
.L_x_120:
[----:B------:R-:W-:Y:S05]  /*5880*/  BSYNC B1 ;  /* 0x0000000000017941 */ /* 0x000fea0003800000 */
.L_x_119:
        /* <DEDUP_REMOVED lines=12> */
.L_x_122:
[----:B------:R-:W-:Y:S05]  /*5950*/  BSYNC B1 ;  /* 0x0000000000017941 */ /* 0x000fea0003800000 */
.L_x_121:
        /* <DEDUP_REMOVED lines=12> */
.L_x_124:
[----:B------:R-:W-:Y:S05]  /*5a20*/  BSYNC B1 ;  /* 0x0000000000017941 */ /* 0x000fea0003800000 */
.L_x_123:
        /* <DEDUP_REMOVED lines=12> */
.L_x_126:
[----:B------:R-:W-:Y:S05]  /*5af0*/  BSYNC B1 ;  /* 0x0000000000017941 */ /* 0x000fea0003800000 */
.L_x_125:
        /* <DEDUP_REMOVED lines=12> */
.L_x_128:
[----:B------:R-:W-:Y:S05]  /*5bc0*/  BSYNC B1 ;  /* 0x0000000000017941 */ /* 0x000fea0003800000 */
.L_x_127:
        /* <DEDUP_REMOVED lines=12> */
.L_x_130:
[----:B------:R-:W-:Y:S05]  /*5c90*/  BSYNC B1 ;  /* 0x0000000000017941 */ /* 0x000fea0003800000 */
.L_x_129:
        /* <DEDUP_REMOVED lines=12> */
.L_x_132:
[----:B------:R-:W-:Y:S05]  /*5d60*/  BSYNC B1 ;  /* 0x0000000000017941 */ /* 0x000fea0003800000 */
.L_x_131:
        /* <DEDUP_REMOVED lines=12> */
.L_x_134:
[----:B------:R-:W-:Y:S05]  /*5e30*/  BSYNC B1 ;  /* 0x0000000000017941 */ /* 0x000fea0003800000 */
.L_x_133:
        /* <DEDUP_REMOVED lines=12> */
.L_x_136:
[----:B------:R-:W-:Y:S05]  /*5f00*/  BSYNC B1 ;  /* 0x0000000000017941 */ /* 0x000fea0003800000 */
.L_x_135:
        /* <DEDUP_REMOVED lines=12> */
.L_x_138:
[----:B------:R-:W-:Y:S05]  /*5fd0*/  BSYNC B1 ;  /* 0x0000000000017941 */ /* 0x000fea0003800000 */
.L_x_137:
        /* <DEDUP_REMOVED lines=12> */
.L_x_140:
[----:B------:R-:W-:Y:S05]  /*60a0*/  BSYNC B1 ;  /* 0x0000000000017941 */ /* 0x000fea0003800000 */
.L_x_139:
        /* <DEDUP_REMOVED lines=12> */
.L_x_142:
[----:B------:R-:W-:Y:S05]  /*6170*/  BSYNC B1 ;  /* 0x0000000000017941 */ /* 0x000fea0003800000 */
.L_x_141:
        /* <DEDUP_REMOVED lines=12> */
.L_x_144:
[----:B------:R-:W-:Y:S05]  /*6240*/  BSYNC B1 ;  /* 0x0000000000017941 */ /* 0x000fea0003800000 */
.L_x_143:
        /* <DEDUP_REMOVED lines=12> */
.L_x_146:
[----:B------:R-:W-:Y:S05]  /*6310*/  BSYNC B1 ;  /* 0x0000000000017941 */ /* 0x000fea0003800000 */
.L_x_145:
        /* <DEDUP_REMOVED lines=12> */
.L_x_148:
[----:B------:R-:W-:Y:S05]  /*63e0*/  BSYNC B1 ;  /* 0x0000000000017941 */ /* 0x000fea0003800000 */
.L_x_147:
        /* <DEDUP_REMOVED lines=12> */
.L_x_150:
[----:B------:R-:W-:Y:S05]  /*64b0*/  BSYNC B1 ;  /* 0x0000000000017941 */ /* 0x000fea0003800000 */
.L_x_149:
        /* <DEDUP_REMOVED lines=12> */
.L_x_152:
[----:B------:R-:W-:Y:S05]  /*6580*/  BSYNC B1 ;  /* 0x0000000000017941 */ /* 0x000fea0003800000 */
.L_x_151:
        /* <DEDUP_REMOVED lines=12> */
.L_x_154:
[----:B------:R-:W-:Y:S05]  /*6650*/  BSYNC B1 ;  /* 0x0000000000017941 */ /* 0x000fea0003800000 */
.L_x_153:
        /* <DEDUP_REMOVED lines=12> */
.L_x_156:
[----:B------:R-:W-:Y:S05]  /*6720*/  BSYNC B1 ;  /* 0x0000000000017941 */ /* 0x000fea0003800000 */
.L_x_155:
[----:B-----5:R-:W-:Y:S01]  /*6730*/  LOP3.LUT R5, R5, 0xff, RZ, 0xc0, !PT ;  /* 0x000000ff05057812 */ /* 0x020fe200078ec0ff */
[----:B------:R-:W-:Y:S01]  /*6740*/  BSSY B1, `(.L_x_157) ;  /* 0x000000b000017945 */ /* 0x000fe20003800000 */
[----:B------:R-:W-:Y:S02]  /*6750*/  ISETP.LT.OR P2, PT, R33, 0x39, !P1 ;  /* 0x000000392100780c */ /* 0x000fe40004f41670 */
[----:B------:R-:W-:-:S05]  /*6760*/  F2FP.F16.E4M3.UNPACK_B R5, R5 ;  /* 0x00000005ff05723e */ /* 0x000fca00020006ff */
[----:B012---:R-:W-:-:S05]  /*6770*/  HADD2.F32 R14, -RZ, R5.H0_H0 ;  /* 0x20000005ff0e7230 */ /* 0x007fca0000004100 */
[----:B------:R-:W-:-:S04]  /*6780*/  FMUL R5, R14, R9 ;  /* 0x000000090e057220 */ /* 0x000fc80000400000 */
[----:B------:R-:W-:-:S05]  /*6790*/  FFMA R5, R16, R8, R5 ;  /* 0x0000000810057223 */ /* 0x000fca0000000005 */
[----:B------:R-:W-:Y:S02]  /*67a0*/  F2FP.SATFINITE.E4M3.F32.PACK_AB_MERGE_C R15, RZ, R5, RZ ;  /* 0x00000005ff0f723e */ /* 0x000fe400048070ff */
[----:B------:R-:W-:-:S03]  /*67b0*/  PRMT R5, RZ, 0x7610, R5 ;  /* 0x00007610ff057816 */ /* 0x000fc60000000005 */
[----:B------:R0:W-:Y:S01]  /*67c0*/  @!P0 STG.E.U8 desc[UR20][R10.64+0x39], R15 ;  /* 0x0000390f0a008986 */ /* 0x0001e2000c101114 */
[----:B------:R-:W-:Y:S05]  /*67d0*/  @P2 BRA `(.L_x_158) ;  /* 0x0000000000042947 */ /* 0x000fea0003800000 */
[----:B------:R1:W5:Y:S02]  /*67e0*/  LDG.E.U8 R5, desc[UR20][R12.64+0x38] ;  /* 0x000038140c057981 */ /* 0x000364000c1e1100 */
.L_x_158:
[----:B------:R-:W-:Y:S05]  /*67f0*/  BSYNC B1 ;  /* 0x0000000000017941 */ /* 0x000fea0003800000 */
.L_x_157:
        /* <DEDUP_REMOVED lines=12> */
.L_x_160:
[----:B------:R-:W-:Y:S05]  /*68c0*/  BSYNC B1 ;  /* 0x0000000000017941 */ /* 0x000fea0003800000 */
.L_x_159:
[----:B------:R-:W-:Y:S05]  /*68d0*/  @P1 BRA `(.L_x_161) ;  /* 0x0000001000301947 */ /* 0x000fea0003800000 */
[----:B-----5:R-:W-:-:S04]  /*68e0*/  LOP3.LUT R5, R5, 0xff, RZ, 0xc0, !PT ;  /* 0x000000ff05057812 */ /* 0x020fc800078ec0ff */
[----:B------:R-:W-:-:S05]  /*68f0*/  F2FP.F16.E4M3.UNPACK_B R5, R5 ;  /* 0x00000005ff05723e */ /* 0x000fca00020006ff */
[----:B------:R-:W-:-:S05]  /*6900*/  HADD2.F32 R10, -RZ, R5.H0_H0 ;  /* 0x20000005ff0a7230 */ /* 0x000fca0000004100 */
[----:B------:R-:W-:-:S04]  /*6910*/  FMUL R5, R10, R9 ;  /* 0x000000090a057220 */ /* 0x000fc80000400000 */
[----:B------:R-:W-:-:S05]  /*6920*/  FFMA R5, R18, R8, R5 ;  /* 0x0000000812057223 */ /* 0x000fca0000000005 */
[----:B------:R-:W-:-:S05]  /*6930*/  F2FP.SATFINITE.E4M3.F32.PACK_AB_MERGE_C R5, RZ, R5, RZ ;  /* 0x00000005ff05723e */ /* 0x000fca00048070ff */
[----:B------:R0:W-:Y:S01]  /*6940*/  STG.E.U8 desc[UR20][R6.64+0x39], R5 ;  /* 0x0000390506007986 */ /* 0x0001e2000c101114 */
[----:B------:R-:W-:Y:S05]  /*6950*/  BRA `(.L_x_161) ;  /* 0x0000001000107947 */ /* 0x000fea0003800000 */
.L_x_32:
[C---:B------:R-:W-:Y:S01]  /*6960*/  ISETP.GE.AND P0, PT, R34.reuse, 0x1, PT ;  /* 0x000000012200780c */ /* 0x040fe20003f06270 */
[-C--:B--2---:R-:W-:Y:S01]  /*6970*/  FMUL R145, R145, R8.reuse ;  /* 0x0000000891917220 */ /* 0x084fe20000400000 */
[----:B------:R-:W-:Y:S01]  /*6980*/  ISETP.GE.AND P2, PT, R34, 0x9, PT ;  /* 0x000000092200780c */ /* 0x000fe20003f46270 */
[-C--:B------:R-:W-:Y:S01]  /*6990*/  FMUL R140, R140, R8.reuse ;  /* 0x000000088c8c7220 */ /* 0x080fe20000400000 */
[----:B------:R-:W-:Y:S01]  /*69a0*/  ISETP.LT.OR P1, PT, R33, 0x1, !P0 ;  /* 0x000000012100780c */ /* 0x000fe20004721670 */
[-C--:B------:R-:W-:Y:S01]  /*69b0*/  FMUL R143, R143, R8.reuse ;  /* 0x000000088f8f7220 */ /* 0x080fe20000400000 */
[----:B------:R-:W-:Y:S01]  /*69c0*/  F2FP.SATFINITE.E4M3.F32.PACK_AB_MERGE_C R145, RZ, R145, RZ ;  /* 0x00000091ff91723e */ /* 0x000fe200048070ff */
[-C--:B------:R-:W-:Y:S01]  /*69d0*/  FMUL R138, R138, R8.reuse ;  /* 0x000000088a8a7220 */ /* 0x080fe20000400000 */
[----:B------:R-:W-:Y:S01]  /*69e0*/  ISETP.LT.OR P4, PT, R33, 0x2, !P0 ;  /* 0x000000022100780c */ /* 0x000fe20004781670 */
[-C--:B------:R-:W-:Y:S01]  /*69f0*/  FMUL R141, R141, R8.reuse ;  /* 0x000000088d8d7220 */ /* 0x080fe20000400000 */
[C---:B------:R-:W-:Y:S01]  /*6a00*/  ISETP.LT.OR P5, PT, R33.reuse, 0x1, !P2 ;  /* 0x000000012100780c */ /* 0x040fe200057a1670 */
[-C--:B------:R-:W-:Y:S01]  /*6a10*/  FMUL R136, R136, R8.reuse ;  /* 0x0000000888887220 */ /* 0x080fe20000400000 */
[----:B------:R-:W-:Y:S01]  /*6a20*/  ISETP.LT.OR P6, PT, R33, 0x2, !P2 ;  /* 0x000000022100780c */ /* 0x000fe200057c1670 */
[----:B------:R-:W-:Y:S01]  /*6a30*/  FMUL R139, R139, R8 ;  /* 0x000000088b8b7220 */ /* 0x000fe20000400000 */
[----:B------:R-:W-:Y:S01]  /*6a40*/  F2FP.SATFINITE.E4M3.F32.PACK_AB_MERGE_C R5, RZ, R140, RZ ;  /* 0x0000008cff05723e */ /* 0x000fe200048070ff */
[-C--:B------:R-:W-:Y:S01]  /*6a50*/  FMUL R134, R134, R8.reuse ;  /* 0x0000000886867220 */ /* 0x080fe20000400000 */
[----:B------:R-:W-:Y:S01]  /*6a60*/  F2FP.SATFINITE.E4M3.F32.PACK_AB_MERGE_C R143, RZ, R143, RZ ;  /* 0x0000008fff8f723e */ /* 0x000fe200048070ff */
[----:B------:R-:W-:Y:S01]  /*6a70*/  @!P1 STG.E.U8 desc[UR20][R14.64], R145 ;  /* 0x000000910e009986 */ /* 0x000fe2000c101114 */
[----:B------:R-:W-:Y:S01]  /*6a80*/  ISETP.LT.OR P1, PT, R33, 0x9, !P0 ;  /* 0x000000092100780c */ /* 0x000fe20004721670 */
[----:B------:R-:W-:Y:S01]  /*6a90*/  FMUL R137, R137, R8 ;  /* 0x0000000889897220 */ /* 0x000fe20000400000 */
[----:B------:R-:W-:Y:S01]  /*6aa0*/  F2FP.SATFINITE.E4M3.F32.PACK_AB_MERGE_C R25, RZ, R138, RZ ;  /* 0x0000008aff19723e */ /* 0x000fe200048070ff */
[----:B------:R0:W-:Y:S01]  /*6ab0*/  @!P4 STG.E.U8 desc[UR20][R14.64+0x1], R5 ;  /* 0x000001050e00c986 */ /* 0x0001e2000c101114 */
[----:B------:R-:W-:Y:S01]  /*6ac0*/  F2FP.SATFINITE.E4M3.F32.PACK_AB_MERGE_C R141, RZ, R141, RZ ;  /* 0x0000008dff8d723e */ /* 0x000fe200048070ff */
[-C--:B------:R-:W-:Y:S01]  /*6ad0*/  FMUL R132, R132, R8.reuse ;  /* 0x0000000884847220 */ /* 0x080fe20000400000 */
[C---:B------:R-:W-:Y:S01]  /*6ae0*/  ISETP.LT.OR P4, PT, R33.reuse, 0xa, !P0 ;  /* 0x0000000a2100780c */ /* 0x040fe20004781670 */
[----:B------:R-:W-:Y:S01]  /*6af0*/  @!P5 STG.E.U8 desc[UR20][R12.64], R143 ;  /* 0x0000008f0c00d986 */ /* 0x000fe2000c101114 */
[----:B------:R-:W-:Y:S01]  /*6b00*/  ISETP.LT.OR P5, PT, R33, 0x9, !P2 ;  /* 0x000000092100780c */ /* 0x000fe200057a1670 */
[-C--:B------:R-:W-:Y:S01]  /*6b10*/  FMUL R135, R135, R8.reuse ;  /* 0x0000000887877220 */ /* 0x080fe20000400000 */
[----:B------:R-:W-:Y:S01]  /*6b20*/  F2FP.SATFINITE.E4M3.F32.PACK_AB_MERGE_C R139, RZ, R139, RZ ;  /* 0x0000008bff8b723e */ /* 0x000fe200048070ff */
[----:B------:R1:W-:Y:S01]  /*6b30*/  @!P6 STG.E.U8 desc[UR20][R12.64+0x1], R25 ;  /* 0x000001190c00e986 */ /* 0x0003e2000c101114 */
[C---:B------:R-:W-:Y:S01]  /*6b40*/  ISETP.LT.OR P6, PT, R33.reuse, 0xa, !P2 ;  /* 0x0000000a2100780c */ /* 0x040fe200057c1670 */
[-C--:B------:R-:W-:Y:S01]  /*6b50*/  FMUL R130, R130, R8.reuse ;  /* 0x0000000882827220 */ /* 0x080fe20000400000 */
[----:B------:R-:W-:Y:S01]  /*6b60*/  F2FP.SATFINITE.E4M3.F32.PACK_AB_MERGE_C R137, RZ, R137, RZ ;  /* 0x00000089ff89723e */ /* 0x000fe200048070ff */
[----:B------:R-:W-:Y:S01]  /*6b70*/  @!P1 STG.E.U8 desc[UR20][R14.64+0x8], R141 ;  /* 0x0000088d0e009986 */ /* 0x000fe2000c101114 */
[----:B------:R-:W-:Y:S01]  /*6b80*/  ISETP.LT.OR P1, PT, R33, 0x11, !P0 ;  /* 0x000000112100780c */ /* 0x000fe20004721670 */
[----:B------:R-:W-:Y:S01]  /*6b90*/  FMUL R133, R133, R8 ;  /* 0x0000000885857220 */ /* 0x000fe20000400000 */
[----:B0-----:R-:W-:Y:S01]  /*6ba0*/  F2FP.SATFINITE.E4M3.F32.PACK_AB_MERGE_C R5, RZ, R136, RZ ;  /* 0x00000088ff05723e */ /* 0x001fe200048070ff */
[-C--:B------:R-:W-:Y:S01]  /*6bb0*/  FMUL R128, R128, R8.reuse ;  /* 0x0000000880807220 */ /* 0x080fe20000400000 */
[----:B------:R-:W-:Y:S01]  /*6bc0*/  F2FP.SATFINITE.E4M3.F32.PACK_AB_MERGE_C R135, RZ, R135, RZ ;  /* 0x00000087ff87723e */ /* 0x000fe200048070ff */
[----:B------:R-:W-:Y:S01]  /*6bd0*/  FMUL R131, R131, R8 ;  /* 0x0000000883837220 */ /* 0x000fe20000400000 */
[----:B------:R-:W-:Y:S01]  /*6be0*/  F2FP.SATFINITE.E4M3.F32.PACK_AB_MERGE_C R133, RZ, R133, RZ ;  /* 0x00000085ff85723e */ /* 0x000fe200048070ff */
[----:B------:R0:W-:Y:S01]  /*6bf0*/  @!P4 STG.E.U8 desc[UR20][R14.64+0x9], R5 ;  /* 0x000009050e00c986 */ /* 0x0001e2000c101114 */
[----:B-1----:R-:W-:Y:S01]  /*6c00*/  F2FP.SATFINITE.E4M3.F32.PACK_AB_MERGE_C R25, RZ, R134, RZ ;  /* 0x00000086ff19723e */ /* 0x002fe200048070ff */
        /* <DEDUP_REMOVED lines=15> */
[-C--:B------:R-:W-:Y:S01]  /*6d00*/  FMUL R125, R125, R8.reuse ;  /* 0x000000087d7d7220 */ /* 0x080fe20000400000 */
[----:B------:R-:W-:Y:S01]  /*6d10*/  FMUL R120, R120, R8 ;  /* 0x0000000878787220 */ /* 0x000fe20000400000 */
[----:B------:R-:W-:Y:S01]  /*6d20*/  F2FP.SATFINITE.E4M3.F32.PACK_AB_MERGE_C R127, RZ, R127, RZ ;  /* 0x0000007fff7f723e */ /* 0x000fe200048070ff */
[----:B------:R0:W-:Y:S01]  /*6d30*/  @!P4 STG.E.U8 desc[UR20][R14.64+0x11], R5 ;  /* 0x000011050e00c986 */ /* 0x0001e2000c101114 */
[----:B-1----:R-:W-:Y:S01]  /*6d40*/  F2FP.SATFINITE.E4M3.F32.PACK_AB_MERGE_C R25, RZ, R130, RZ ;  /* 0x00000082ff19723e */ /* 0x002fe200048070ff */
[-C--:B------:R-:W-:Y:S01]  /*6d50*/  FMUL R123, R123, R8.reuse ;  /* 0x000000087b7b7220 */ /* 0x080fe20000400000 */
[C---:B------:R-:W-:Y:S01]  /*6d60*/  ISETP.LT.OR P4, PT, R33.reuse, 0x1a, !P0 ;  /* 0x0000001a2100780c */ /* 0x040fe20004781670 */
[----:B------:R-:W-:Y:S01]  /*6d70*/  @!P5 STG.E.U8 desc[UR20][R12.64+0x10], R135 ;  /* 0x000010870c00d986 */ /* 0x000fe2000c101114 */
[C---:B------:R-:W-:Y:S01]  /*6d80*/  ISETP.LT.OR P5, PT, R33.reuse, 0x19, !P2 ;  /* 0x000000192100780c */ /* 0x040fe200057a1670 */
[-C--:B------:R-:W-:Y:S01]  /*6d90*/  FMUL R118, R118, R8.reuse ;  /* 0x0000000876767220 */ /* 0x080fe20000400000 */
[----:B------:R-:W-:Y:S01]  /*6da0*/  F2FP.SATFINITE.E4M3.F32.PACK_AB_MERGE_C R125, RZ, R125, RZ ;  /* 0x0000007dff7d723e */ /* 0x000fe200048070ff */
[----:B------:R1:W-:Y:S01]  /*6db0*/  @!P6 STG.E.U8 desc[UR20][R12.64+0x11], R25 ;  /* 0x000011190c00e986 */ /* 0x0003e2000c101114 */
[----:B------:R-:W-:Y:S01]  /*6dc0*/  ISETP.LT.OR P6, PT, R33, 0x1a, !P2 ;  /* 0x0000001a2100780c */ /* 0x000fe200057c1670 */
        /* <DEDUP_REMOVED lines=8> */
[-C--:B------:R-:W-:Y:S01]  /*6e50*/  FMUL R114, R114, R8.reuse ;  /* 0x0000000872727220 */ /* 0x080fe20000400000 */
[----:B------:R-:W-:Y:S01]  /*6e60*/  FMUL R112, R112, R8 ;  /* 0x0000000870707220 */ /* 0x000fe20000400000 */
[----:B-1----:R-:W-:Y:S01]  /*6e70*/  F2FP.SATFINITE.E4M3.F32.PACK_AB_MERGE_C R25, RZ, R126, RZ ;  /* 0x0000007eff19723e */ /* 0x002fe200048070ff */
[----:B------:R0:W-:Y:S01]  /*6e80*/  @!P4 STG.E.U8 desc[UR20][R14.64+0x19], R5 ;  /* 0x000019050e00c986 */ /* 0x0001e2000c101114 */
[----:B------:R-:W-:Y:S01]  /*6e90*/  ISETP.LT.OR P4, PT, R33, 0x22, !P0 ;  /* 0x000000222100780c */ /* 0x000fe20004781670 */
[-C--:B------:R-:W-:Y:S01]  /*6ea0*/  FMUL R117, R117, R8.reuse ;  /* 0x0000000875757220 */ /* 0x080fe20000400000 */
[----:B------:R-:W-:Y:S01]  /*6eb0*/  F2FP.SATFINITE.E4M3.F32.PACK_AB_MERGE_C R119, RZ, R119, RZ ;  /* 0x00000077ff77723e */ /* 0x000fe200048070ff */
[----:B------:R-:W-:Y:S01]  /*6ec0*/  @!P5 STG.E.U8 desc[UR20][R12.64+0x18], R131 ;  /* 0x000018830c00d986 */ /* 0x000fe2000c101114 */
[----:B------:R-:W-:Y:S01]  /*6ed0*/  ISETP.LT.OR P5, PT, R33, 0x21, !P2 ;  /* 0x000000212100780c */ /* 0x000fe200057a1670 */
[----:B------:R-:W-:Y:S01]  /*6ee0*/  FMUL R115, R115, R8 ;  /* 0x0000000873737220 */ /* 0x000fe20000400000 */
[----:B------:R-:W-:Y:S01]  /*6ef0*/  F2FP.SATFINITE.E4M3.F32.PACK_AB_MERGE_C R27, RZ, R112, RZ ;  /* 0x00000070ff1b723e */ /* 0x000fe200048070ff */
[----:B------:R1:W-:Y:S01]  /*6f00*/  @!P6 STG.E.U8 desc[UR20][R12.64+0x19], R25 ;  /* 0x000019190c00e986 */ /* 0x0003e2000c101114 */
[----:B------:R-:W-:Y:S01]  /*6f10*/  ISETP.LT.OR P6, PT, R33, 0x22, !P2 ;  /* 0x000000222100780c */ /* 0x000fe200057c1670 */
[-C--:B------:R-:W-:Y:S01]  /*6f20*/  FMUL R110, R110, R8.reuse ;  /* 0x000000086e6e7220 */ /* 0x080fe20000400000 */
[-C--:B------:R-:W-:Y:S01]  /*6f30*/  FMUL R113, R113, R8.reuse ;  /* 0x0000000871717220 */ /* 0x080fe20000400000 */
        /* <DEDUP_REMOVED lines=39> */
[-C--:B------:R-:W-:Y:S01]  /*71b0*/  FMUL R101, R101, R8.reuse ;  /* 0x0000000865657220 */ /* 0x080fe20000400000 */
[----:B------:R-:W-:Y:S01]  /*71c0*/  @!P1 STG.E.U8 desc[UR20][R14.64+0x30], R121 ;  /* 0x000030790e009986 */ /* 0x000fe2000c101114 */
[----:B------:R-:W-:Y:S01]  /*71d0*/  ISETP.LT.OR P1, PT, R33, 0x39, !P0 ;  /* 0x000000392100780c */ /* 0x000fe20004721670 */
[-C--:B------:R-:W-:Y:S01]  /*71e0*/  FMUL R99, R99, R8.reuse ;  /* 0x0000000863637220 */ /* 0x080fe20000400000 */
[----:B------:R-:W-:Y:S01]  /*71f0*/  ISETP.LT.OR P0, PT, R33, 0x3a, !P0 ;  /* 0x0000003a2100780c */ /* 0x000fe20004701670 */
[----:B------:R-:W-:Y:S01]  /*7200*/  FMUL R94, R94, R8 ;  /* 0x000000085e5e7220 */ /* 0x000fe20000400000 */
[----:B0-----:R-:W-:Y:S01]  /*7210*/  F2FP.SATFINITE.E4M3.F32.PACK_AB_MERGE_C R5, RZ, R116, RZ ;  /* 0x00000074ff05723e */ /* 0x001fe200048070ff */
[-C--:B------:R-:W-:Y:S01]  /*7220*/  FMUL R92, R92, R8.reuse ;  /* 0x000000085c5c7220 */ /* 0x080fe20000400000 */
[----:B------:R-:W-:Y:S01]  /*7230*/  F2FP.SATFINITE.E4M3.F32.PACK_AB_MERGE_C R103, RZ, R103, RZ ;  /* 0x00000067ff67723e */ /* 0x000fe200048070ff */
[----:B------:R-:W-:Y:S01]  /*7240*/  FMUL R95, R95, R8 ;  /* 0x000000085f5f7220 */ /* 0x000fe20000400000 */
[----:B-1----:R-:W-:Y:S01]  /*7250*/  F2FP.SATFINITE.E4M3.F32.PACK_AB_MERGE_C R25, RZ, R114, RZ ;  /* 0x00000072ff19723e */ /* 0x002fe200048070ff */
[----:B------:R0:W-:Y:S01]  /*7260*/  @!P4 STG.E.U8 desc[UR20][R14.64+0x31], R5 ;  /* 0x000031050e00c986 */ /* 0x0001e2000c101114 */
[----:B------:R-:W-:Y:S01]  /*7270*/  ISETP.LT.OR P4, PT, R33, 0x39, !P2 ;  /* 0x000000392100780c */ /* 0x000fe20005781670 */
[-C--:B------:R-:W-:Y:S01]  /*7280*/  FMUL R97, R97, R8.reuse ;  /* 0x0000000861617220 */ /* 0x080fe20000400000 */
[----:B------:R-:W-:Y:S01]  /*7290*/  ISETP.LT.OR P2, PT, R33, 0x3a, !P2 ;  /* 0x0000003a2100780c */ /* 0x000fe20005741670 */
[----:B------:R-:W-:Y:S01]  /*72a0*/  @!P5 STG.E.U8 desc[UR20][R12.64+0x30], R119 ;  /* 0x000030770c00d986 */ /* 0x000fe2000c101114 */
[----:B------:R-:W-:Y:S01]  /*72b0*/  F2FP.SATFINITE.E4M3.F32.PACK_AB_MERGE_C R101, RZ, R101, RZ ;  /* 0x00000065ff65723e */ /* 0x000fe200048070ff */
[-C--:B------:R-:W-:Y:S01]  /*72c0*/  FMUL R90, R90, R8.reuse ;  /* 0x000000085a5a7220 */ /* 0x080fe20000400000 */
[----:B------:R-:W-:Y:S01]  /*72d0*/  F2FP.SATFINITE.E4M3.F32.PACK_AB_MERGE_C R99, RZ, R99, RZ ;  /* 0x00000063ff63723e */ /* 0x000fe200048070ff */
[----:B------:R-:W-:Y:S01]  /*72e0*/  @!P6 STG.E.U8 desc[UR20][R12.64+0x31], R25 ;  /* 0x000031190c00e986 */ /* 0x000fe2000c101114 */
[----:B------:R-:W-:Y:S01]  /*72f0*/  F2FP.SATFINITE.E4M3.F32.PACK_AB_MERGE_C R95, RZ, R95, RZ ;  /* 0x0000005fff5f723e */ /* 0x000fe200048070ff */
[-C--:B------:R-:W-:Y:S01]  /*7300*/  FMUL R22, R22, R8.reuse ;  /* 0x0000000816167220 */ /* 0x080fe20000400000 */
[-C--:B------:R-:W-:Y:S01]  /*7310*/  FMUL R93, R93, R8.reuse ;  /* 0x000000085d5d7220 */ /* 0x080fe20000400000 */
[----:B------:R-:W-:Y:S01]  /*7320*/  @!P0 STG.E.U8 desc[UR20][R14.64+0x39], R27 ;  /* 0x0000391b0e008986 */ /* 0x000fe2000c101114 */
[----:B------:R-:W-:Y:S01]  /*7330*/  ISETP.GE.AND P0, PT, R34, 0x81, PT ;  /* 0x000000812200780c */ /* 0x000fe20003f06270 */
[----:B------:R-:W-:Y:S01]  /*7340*/  FMUL R91, R91, R8 ;  /* 0x000000085b5b7220 */ /* 0x000fe20000400000 */
[----:B0-----:R-:W-:Y:S01]  /*7350*/  F2FP.SATFINITE.E4M3.F32.PACK_AB_MERGE_C R5, RZ, R110, RZ ;  /* 0x0000006eff05723e */ /* 0x001fe200048070ff */
[----:B------:R0:W-:Y:S01]  /*7360*/  @!P1 STG.E.U8 desc[UR20][R14.64+0x38], R117 ;  /* 0x000038750e009986 */ /* 0x0001e2000c101114 */
[C---:B------:R-:W-:Y:S01]  /*7370*/  ISETP.LT.OR P6, PT, R33.reuse, 0x1, !P0 ;  /* 0x000000012100780c */ /* 0x040fe200047c1670 */
[-C--:B------:R-:W-:Y:S01]  /*7380*/  FMUL R88, R88, R8.reuse ;  /* 0x0000000858587220 */ /* 0x080fe20000400000 */
[----:B------:R-:W-:Y:S01]  /*7390*/  ISETP.LT.OR P5, PT, R33, 0x2, !P0 ;  /* 0x000000022100780c */ /* 0x000fe200047a1670 */
[----:B------:R-:W-:Y:S01]  /*73a0*/  @!P4 STG.E.U8 desc[UR20][R12.64+0x38], R115 ;  /* 0x000038730c00c986 */ /* 0x000fe2000c101114 */
[----:B------:R-:W-:Y:S01]  /*73b0*/  ISETP.GE.AND P1, PT, R34, 0x89, PT ;  /* 0x000000892200780c */ /* 0x000fe20003f26270 */
[-C--:B------:R-:W-:Y:S01]  /*73c0*/  FMUL R21, R21, R8.reuse ;  /* 0x0000000815157220 */ /* 0x080fe20000400000 */
[----:B------:R-:W-:Y:S01]  /*73d0*/  F2FP.SATFINITE.E4M3.F32.PACK_AB_MERGE_C R97, RZ, R97, RZ ;  /* 0x00000061ff61723e */ /* 0x000fe200048070ff */
[----:B------:R1:W-:Y:S01]  /*73e0*/  @!P2 STG.E.U8 desc[UR20][R12.64+0x39], R5 ;  /* 0x000039050c00a986 */ /* 0x0003e2000c101114 */
[----:B------:R-:W-:Y:S01]  /*73f0*/  ISETP.LT.OR P4, PT, R33, 0x1, !P1 ;  /* 0x000000012100780c */ /* 0x000fe20004f81670 */
[-C--:B------:R-:W-:Y:S01]  /*7400*/  FMUL R89, R89, R8.reuse ;  /* 0x0000000859597220 */ /* 0x080fe20000400000 */
[----:B------:R-:W-:Y:S01]  /*7410*/  ISETP.LT.OR P2, PT, R33, 0xa, !P0 ;  /* 0x0000000a2100780c */ /* 0x000fe20004741670 */
[----:B------:R-:W-:Y:S01]  /*7420*/  FMUL R23, R23, R8 ;  /* 0x0000000817177220 */ /* 0x000fe20000400000 */
[----:B0-----:R-:W-:Y:S01]  /*7430*/  F2FP.SATFINITE.E4M3.F32.PACK_AB_MERGE_C R15, RZ, R108, RZ ;  /* 0x0000006cff0f723e */ /* 0x001fe200048070ff */
[----:B------:R-:W-:Y:S01]  /*7440*/  @!P6 STG.E.U8 desc[UR20][R10.64], R113 ;  /* 0x000000710a00e986 */ /* 0x000fe2000c101114 */
[C---:B------:R-:W-:Y:S01]  /*7450*/  ISETP.LT.OR P6, PT, R33.reuse, 0x2, !P1 ;  /* 0x000000022100780c */ /* 0x040fe20004fc1670 */
[-C--:B------:R-:W-:Y:S01]  /*7460*/  FMUL R20, R20, R8.reuse ;  /* 0x0000000814147220 */ /* 0x080fe20000400000 */
[----:B------:R-:W-:Y:S01]  /*7470*/  F2FP.SATFINITE.E4M3.F32.PACK_AB_MERGE_C R93, RZ, R93, RZ ;  /* 0x0000005dff5d723e */ /* 0x000fe200048070ff */
[----:B------:R-:W-:Y:S01]  /*7480*/  @!P5 STG.E.U8 desc[UR20][R10.64+0x1], R15 ;  /* 0x0000010f0a00d986 */ /* 0x000fe2000c101114 */
[----:B------:R-:W-:Y:S01]  /*7490*/  ISETP.LT.OR P5, PT, R33, 0x9, !P0 ;  /* 0x000000092100780c */ /* 0x000fe200047a1670 */
[----:B------:R-:W-:Y:S01]  /*74a0*/  FMUL R17, R17, R8 ;  /* 0x0000000811117220 */ /* 0x000fe20000400000 */
[----:B-1----:R-:W-:Y:S01]  /*74b0*/  F2FP.SATFINITE.E4M3.F32.PACK_AB_MERGE_C R5, RZ, R106, RZ ;  /* 0x0000006aff05723e */ /* 0x002fe200048070ff */
[----:B------:R-:W-:Y:S01]  /*74c0*/  @!P4 STG.E.U8 desc[UR20][R6.64], R111 ;  /* 0x0000006f0600c986 */ /* 0x000fe2000c101114 */
[----:B------:R-:W-:Y:S01]  /*74d0*/  F2FP.SATFINITE.E4M3.F32.PACK_AB_MERGE_C R13, RZ, R104, RZ ;  /* 0x00000068ff0d723e */ /* 0x000fe200048070ff */
[-C--:B------:R-:W-:Y:S01]  /*74e0*/  FMUL R16, R16, R8.reuse ;  /* 0x0000000810107220 */ /* 0x080fe20000400000 */
[----:B------:R-:W-:Y:S01]  /*74f0*/  ISETP.LT.OR P4, PT, R33, 0x9, !P1 ;  /* 0x000000092100780c */ /* 0x000fe20004f81670 */
[-C--:B------:R-:W-:Y:S01]  /*7500*/  FMUL R19, R19, R8.reuse ;  /* 0x0000000813137220 */ /* 0x080fe20000400000 */
[----:B------:R-:W-:Y:S01]  /*7510*/  F2FP.SATFINITE.E4M3.F32.PACK_AB_MERGE_C R91, RZ, R91, RZ ;  /* 0x0000005bff5b723e */ /* 0x000fe200048070ff */
[----:B------:R0:W-:Y:S01]  /*7520*/  @!P6 STG.E.U8 desc[UR20][R6.64+0x1], R5 ;  /* 0x000001050600e986 */ /* 0x0001e2000c101114 */
[C---:B------:R-:W-:Y:S01]  /*7530*/  ISETP.LT.OR P6, PT, R33.reuse, 0xa, !P1 ;  /* 0x0000000a2100780c */ /* 0x040fe20004fc1670 */
[----:B------:R-:W-:Y:S01]  /*7540*/  FMUL R18, R18, R8 ;  /* 0x0000000812127220 */ /* 0x000fe20000400000 */
[----:B------:R-:W-:Y:S01]  /*7550*/  F2FP.SATFINITE.E4M3.F32.PACK_AB_MERGE_C R21, RZ, R21, RZ ;  /* 0x00000015ff15723e */ /* 0x000fe200048070ff */
[----:B------:R1:W-:Y:S01]  /*7560*/  @!P2 STG.E.U8 desc[UR20][R10.64+0x9], R13 ;  /* 0x0000090d0a00a986 */ /* 0x0003e2000c101114 */
[----:B------:R-:W-:-:S02]  /*7570*/  ISETP.LT.OR P2, PT, R33, 0x12, !P0 ;  /* 0x000000122100780c */ /* 0x000fc40004741670 */
[----:B------:R-:W-:Y:S01]  /*7580*/  F2FP.SATFINITE.E4M3.F32.PACK_AB_MERGE_C R89, RZ, R89, RZ ;  /* 0x00000059ff59723e */ /* 0x000fe200048070ff */
[----:B------:R-:W-:Y:S01]  /*7590*/  @!P5 STG.E.U8 desc[UR20][R10.64+0x8], R107 ;  /* 0x0000086b0a00d986 */ /* 0x000fe2000c101114 */
[C---:B------:R-:W-:Y:S02]  /*75a0*/  ISETP.LT.OR P5, PT, R33.reuse, 0x11, !P0 ;  /* 0x000000112100780c */ /* 0x040fe400047a1670 */
[----:B------:R-:W-:Y:S01]  /*75b0*/  F2FP.SATFINITE.E4M3.F32.PACK_AB_MERGE_C R23, RZ, R23, RZ ;  /* 0x00000017ff17723e */ /* 0x000fe200048070ff */
[----:B------:R-:W-:Y:S01]  /*75c0*/  @!P4 STG.E.U8 desc[UR20][R6.64+0x8], R109 ;  /* 0x0000086d0600c986 */ /* 0x000fe2000c101114 */
[----:B0-----:R-:W-:Y:S02]  /*75d0*/  F2FP.SATFINITE.E4M3.F32.PACK_AB_MERGE_C R5, RZ, R102, RZ ;  /* 0x00000066ff05723e */ /* 0x001fe400048070ff */
[C---:B------:R-:W-:Y:S02]  /*75e0*/  ISETP.LT.OR P4, PT, R33.reuse, 0x11, !P1 ;  /* 0x000000112100780c */ /* 0x040fe40004f81670 */
[----:B-1----:R-:W-:Y:S01]  /*75f0*/  F2FP.SATFINITE.E4M3.F32.PACK_AB_MERGE_C R13, RZ, R98, RZ ;  /* 0x00000062ff0d723e */ /* 0x002fe200048070ff */
[----:B------:R0:W-:Y:S01]  /*7600*/  @!P6 STG.E.U8 desc[UR20][R6.64+0x9], R5 ;  /* 0x000009050600e986 */ /* 0x0001e2000c101114 */
[----:B------:R-:W-:-:S02]  /*7610*/  ISETP.LT.OR P6, PT, R33, 0x12, !P1 ;  /* 0x000000122100780c */ /* 0x000fc40004fc1670 */
[----:B------:R-:W-:Y:S01]  /*7620*/  F2FP.SATFINITE.E4M3.F32.PACK_AB_MERGE_C R17, RZ, R17, RZ ;  /* 0x00000011ff11723e */ /* 0x000fe200048070ff */
[----:B------:R1:W-:Y:S01]  /*7630*/  @!P2 STG.E.U8 desc[UR20][R10.64+0x11], R13 ;  /* 0x0000110d0a00a986 */ /* 0x0003e2000c101114 */
[C---:B------:R-:W-:Y:S02]  /*7640*/  ISETP.LT.OR P2, PT, R33.reuse, 0x1a, !P0 ;  /* 0x0000001a2100780c */ /* 0x040fe40004741670 */
[----:B------:R-:W-:Y:S01]  /*7650*/  F2FP.SATFINITE.E4M3.F32.PACK_AB_MERGE_C R19, RZ, R19, RZ ;  /* 0x00000013ff13723e */ /* 0x000fe200048070ff */
[----:B------:R-:W-:Y:S01]  /*7660*/  @!P5 STG.E.U8 desc[UR20][R10.64+0x10], R105 ;  /* 0x000010690a00d986 */ /* 0x000fe2000c101114 */
[----:B------:R-:W-:Y:S02]  /*7670*/  ISETP.LT.OR P5, PT, R33, 0x19, !P0 ;  /* 0x000000192100780c */ /* 0x000fe400047a1670 */
[----:B------:R-:W-:Y:S01]  /*7680*/  F2FP.SATFINITE.E4M3.F32.PACK_AB_MERGE_C R15, RZ, R18, RZ ;  /* 0x00000012ff0f723e */ /* 0x000fe200048070ff */
[----:B------:R-:W-:Y:S01]  /*7690*/  @!P4 STG.E.U8 desc[UR20][R6.64+0x10], R103 ;  /* 0x000010670600c986 */ /* 0x000fe2000c101114 */
[----:B0-----:R-:W-:-:S02]  /*76a0*/  F2FP.SATFINITE.E4M3.F32.PACK_AB_MERGE_C R5, RZ, R100, RZ ;  /* 0x00000064ff05723e */ /* 0x001fc400048070ff */
[C---:B------:R-:W-:Y:S02]  /*76b0*/  ISETP.LT.OR P4, PT, R33.reuse, 0x19, !P1 ;  /* 0x000000192100780c */ /* 0x040fe40004f81670 */
[----:B-1----:R-:W-:Y:S01]  /*76c0*/  F2FP.SATFINITE.E4M3.F32.PACK_AB_MERGE_C R13, RZ, R96, RZ ;  /* 0x00000060ff0d723e */ /* 0x002fe200048070ff */
[----:B------:R0:W-:Y:S01]  /*76d0*/  @!P6 STG.E.U8 desc[UR20][R6.64+0x11], R5 ;  /* 0x000011050600e986 */ /* 0x0001e2000c101114 */
[----:B------:R-:W-:-:S03]  /*76e0*/  ISETP.LT.OR P6, PT, R33, 0x1a, !P1 ;  /* 0x0000001a2100780c */ /* 0x000fc60004fc1670 */
[----:B------:R1:W-:Y:S01]  /*76f0*/  @!P2 STG.E.U8 desc[UR20][R10.64+0x19], R13 ;  /* 0x0000190d0a00a986 */ /* 0x0003e2000c101114 */
[----:B------:R-:W-:-:S03]  /*7700*/  ISETP.LT.OR P2, PT, R33, 0x22, !P0 ;  /* 0x000000222100780c */ /* 0x000fc60004741670 */
[----:B------:R-:W-:Y:S01]  /*7710*/  @!P5 STG.E.U8 desc[UR20][R10.64+0x18], R101 ;  /* 0x000018650a00d986 */ /* 0x000fe2000c101114 */
[C---:B------:R-:W-:Y:S02]  /*7720*/  ISETP.LT.OR P5, PT, R33.reuse, 0x21, !P0 ;  /* 0x000000212100780c */ /* 0x040fe400047a1670 */
[----:B0-----:R-:W-:Y:S01]  /*7730*/  F2FP.SATFINITE.E4M3.F32.PACK_AB_MERGE_C R5, RZ, R94, RZ ;  /* 0x0000005eff05723e */ /* 0x001fe200048070ff */
[----:B------:R-:W-:Y:S01]  /*7740*/  @!P4 STG.E.U8 desc[UR20][R6.64+0x18], R99 ;  /* 0x000018630600c986 */ /* 0x000fe2000c101114 */
        /* <DEDUP_REMOVED lines=25> */
[C---:B------:R-:W-:Y:S02]  /*78e0*/  ISETP.LT.OR P2, PT, R33.reuse, 0x39, !P0 ;  /* 0x000000392100780c */ /* 0x040fe40004741670 */
[C---:B------:R-:W-:Y:S01]  /*78f0*/  ISETP.LT.OR P0, PT, R33.reuse, 0x3a, !P0 ;  /* 0x0000003a2100780c */ /* 0x040fe20004701670 */
[----:B------:R1:W-:Y:S01]  /*7900*/  @!P5 STG.E.U8 desc[UR20][R10.64+0x30], R89 ;  /* 0x000030590a00d986 */ /* 0x0003e2000c101114 */
[C---:B------:R-:W-:Y:S02]  /*7910*/  ISETP.LT.OR P5, PT, R33.reuse, 0x39, !P1 ;  /* 0x000000392100780c */ /* 0x040fe40004fa1670 */
[----:B------:R-:W-:Y:S01]  /*7920*/  ISETP.LT.OR P1, PT, R33, 0x3a, !P1 ;  /* 0x0000003a2100780c */ /* 0x000fe20004f21670 */
[----:B------:R1:W-:Y:S01]  /*7930*/  @!P4 STG.E.U8 desc[UR20][R6.64+0x30], R23 ;  /* 0x000030170600c986 */ /* 0x0003e2000c101114 */
[----:B0-----:R-:W-:-:S05]  /*7940*/  F2FP.SATFINITE.E4M3.F32.PACK_AB_MERGE_C R5, RZ, R20, RZ ;  /* 0x00000014ff05723e */ /* 0x001fca00048070ff */
[----:B------:R1:W-:Y:S04]  /*7950*/  @!P6 STG.E.U8 desc[UR20][R6.64+0x31], R5 ;  /* 0x000031050600e986 */ /* 0x0003e8000c101114 */
[----:B------:R1:W-:Y:S04]  /*7960*/  @!P2 STG.E.U8 desc[UR20][R10.64+0x38], R17 ;  /* 0x000038110a00a986 */ /* 0x0003e8000c101114 */
[----:B------:R1:W-:Y:S04]  /*7970*/  @!P0 STG.E.U8 desc[UR20][R10.64+0x39], R13 ;  /* 0x0000390d0a008986 */ /* 0x0003e8000c101114 */
[----:B------:R1:W-:Y:S04]  /*7980*/  @!P5 STG.E.U8 desc[UR20][R6.64+0x38], R19 ;  /* 0x000038130600d986 */ /* 0x0003e8000c101114 */
[----:B------:R1:W-:Y:S02]  /*7990*/  @!P1 STG.E.U8 desc[UR20][R6.64+0x39], R15 ;  /* 0x0000390f06009986 */ /* 0x0003e4000c101114 */
.L_x_161:
[----:B------:R-:W-:Y:S05]  /*79a0*/  BSYNC B0 ;  /* 0x0000000000007941 */ /* 0x000fea0003800000 */
.L_x_31:
[----:B------:R-:W-:Y:S01]  /*79b0*/  ULDC UR6, c[0x0][0xc] ;  /* 0x0000030000067ab9 */ /* 0x000fe20000000800 */
[----:B------:R-:W-:Y:S01]  /*79c0*/  ULDC UR7, c[0x0][0x10] ;  /* 0x0000040000077ab9 */ /* 0x000fe20000000800 */
[----:B01---5:R-:W0:Y:S01]  /*79d0*/  LDC R5, c[0x0][0x14] ;  /* 0x00000500ff057b82 */ /* 0x023e220000000800 */
[----:B------:R-:W-:Y:S01]  /*79e0*/  UIMAD.WIDE.U32 UR6, UR6, UR7, URZ ;  /* 0x00000007060672a5 */ /* 0x000fe2000f8e003f */
[----:B------:R-:W-:Y:S01]  /*79f0*/  PRMT R6, RZ, 0x7610, R6 ;  /* 0x00007610ff067816 */ /* 0x000fe20000000006 */
[----:B------:R-:W-:-:S04]  /*7a00*/  IMAD.MOV.U32 R7, RZ, RZ, -0x1 ;  /* 0xffffffffff077424 */ /* 0x000fc800078e00ff */
[----:B0-----:R-:W-:-:S04]  /*7a10*/  IMAD.WIDE.U32 R2, R5, UR6, R2 ;  /* 0x0000000605027c25 */ /* 0x001fc8000f8e0002 */
[----:B------:R-:W-:Y:S01]  /*7a20*/  IMAD R5, R5, UR7, RZ ;  /* 0x0000000705057c24 */ /* 0x000fe2000f8e02ff */
[----:B------:R-:W-:Y:S02]  /*7a30*/  ULDC.64 UR6, c[0x0][0x650] ;  /* 0x0001940000067ab9 */ /* 0x000fe40000000a00 */
[----:B------:R-:W-:Y:S01]  /*7a40*/  ISETP.GE.U32.AND P0, PT, R2, UR6, PT ;  /* 0x0000000602007c0c */ /* 0x000fe2000bf06070 */
[----:B------:R-:W-:Y:S02]  /*7a50*/  IMAD.IADD R3, R3, 0x1, R5 ;  /* 0x0000000103037824 */ /* 0x000fe400078e0205 */
[----:B------:R-:W-:-:S03]  /*7a60*/  IMAD.MOV.U32 R5, RZ, RZ, -0x1 ;  /* 0xffffffffff057424 */ /* 0x000fc600078e00ff */
[----:B------:R-:W-:-:S13]  /*7a70*/  ISETP.GE.U32.AND.EX P0, PT, R3, UR7, PT, P0 ;  /* 0x0000000703007c0c */ /* 0x000fda000bf06100 */
[----:B------:R-:W-:Y:S05]  /*7a80*/  @P0 BRA `(.L_x_162) ;  /* 0x0000000400600947 */ /* 0x000fea0003800000 */
[----:B------:R-:W0:Y:S01]  /*7a90*/  S2R R20, SR_CTAID.X ;  /* 0x0000000000147919 */ /* 0x000e220000002500 */
[----:B------:R-:W1:Y:S01]  /*7aa0*/  LDC.64 R14, c[0x0][0x628] ;  /* 0x00018a00ff0e7b82 */ /* 0x000e620000000a00 */
[----:B------:R-:W-:Y:S01]  /*7ab0*/  ULDC UR6, c[0x0][0x150] ;  /* 0x0000540000067ab9 */ /* 0x000fe20000000800 */
[----:B--234-:R-:W-:Y:S01]  /*7ac0*/  IMAD.MOV.U32 R12, RZ, RZ, R2 ;  /* 0x000000ffff0c7224 */ /* 0x01cfe200078e0002 */
[----:B------:R-:W2:Y:S01]  /*7ad0*/  S2R R22, SR_CTAID.Y ;  /* 0x0000000000167919 */ /* 0x000ea20000002600 */
[----:B------:R-:W-:-:S04]  /*7ae0*/  IMAD.MOV.U32 R13, RZ, RZ, R3 ;  /* 0x000000ffff0d7224 */ /* 0x000fc800078e0003 */
[----:B------:R-:W3:Y:S08]  /*7af0*/  LDC R23, c[0x0][0x144] ;  /* 0x00005100ff177b82 */ /* 0x000ef00000000800 */
[----:B------:R-:W4:Y:S08]  /*7b00*/  LDC R16, c[0x0][0x630] ;  /* 0x00018c00ff107b82 */ /* 0x000f300000000800 */
[----:B------:R-:W2:Y:S01]  /*7b10*/  LDC.64 R18, c[0x0][0x620] ;  /* 0x00018800ff127b82 */ /* 0x000ea20000000a00 */
[----:B-1----:R-:W-:-:S04]  /*7b20*/  ISETP.NE.U32.AND P0, PT, R14, RZ, PT ;  /* 0x000000ff0e00720c */ /* 0x002fc80003f05070 */
[----:B------:R-:W-:Y:S02]  /*7b30*/  ISETP.NE.AND.EX P0, PT, R15, RZ, PT, P0 ;  /* 0x000000ff0f00720c */ /* 0x000fe40003f05300 */
[----:B0-----:R-:W-:-:S05]  /*7b40*/  I2FP.F32.U32 R5, R20 ;  /* 0x0000001400057245 */ /* 0x001fca0000201000 */
[----:B------:R-:W-:-:S04]  /*7b50*/  FMUL R5, R5, UR6 ;  /* 0x0000000605057c20 */ /* 0x000fc80008400000 */
[----:B------:R0:W1:Y:S02]  /*7b60*/  F2I.U32.TRUNC.NTZ R21, R5 ;  /* 0x0000000500157305 */ /* 0x000064000020f000 */
[----:B---34-:R-:W-:Y:S05]  /*7b70*/  @!P0 BRA `(.L_x_163) ;  /* 0x0000000000288947 */ /* 0x018fea0003800000 */
[----:B0-----:R-:W0:Y:S02]  /*7b80*/  LDC R5, c[0x0][0x634] ;  /* 0x00018d00ff057b82 */ /* 0x001e240000000800 */
        /* <DEDUP_REMOVED lines=9> */
.L_x_163:
[-CC-:B------:R-:W-:Y:S01]  /*7c20*/  SHF.R.U64 R17, R12, R16.reuse, R13.reuse ;  /* 0x000000100c117219 */ /* 0x180fe2000000120d */
[----:B------:R-:W3:Y:S01]  /*7c30*/  LDC.64 R28, c[0x0][0x640] ;  /* 0x00019000ff1c7b82 */ /* 0x000ee20000000a00 */
[----:B0-----:R-:W-:Y:S01]  /*7c40*/  SHF.R.U32.HI R5, RZ, R16, R13 ;  /* 0x00000010ff057219 */ /* 0x001fe2000001160d */
[----:B-1----:R-:W-:Y:S01]  /*7c50*/  IMAD.MOV R21, RZ, RZ, -R21 ;  /* 0x000000ffff157224 */ /* 0x002fe200078e0a15 */
[----:B------:R-:W-:Y:S01]  /*7c60*/  IADD3 R11, P0, RZ, -R17, RZ ;  /* 0x80000011ff0b7210 */ /* 0x000fe20007f1e0ff */
[----:B------:R-:W-:Y:S02]  /*7c70*/  ULDC UR6, c[0x0][0x154] ;  /* 0x0000550000067ab9 */ /* 0x000fe40000000800 */
[----:B------:R-:W-:Y:S02]  /*7c80*/  IMAD R23, R23, R21, R20 ;  /* 0x0000001517177224 */ /* 0x000fe400078e0214 */
[----:B------:R-:W0:Y:S01]  /*7c90*/  LDC R12, c[0x0][0x618] ;  /* 0x00018600ff0c7b82 */ /* 0x000e220000000800 */
[----:B------:R-:W-:-:S02]  /*7ca0*/  IMAD.X R5, RZ, RZ, ~R5, P0 ;  /* 0x000000ffff057224 */ /* 0x000fc400000e0e05 */
[----:B--2---:R-:W-:-:S04]  /*7cb0*/  IMAD.WIDE.U32 R6, R11, R18, R2 ;  /* 0x000000120b067225 */ /* 0x004fc800078e0002 */
[----:B------:R-:W-:Y:S01]  /*7cc0*/  IMAD R10, R5, R18, RZ ;  /* 0x00000012050a7224 */ /* 0x000fe200078e02ff */
[----:B------:R-:W1:Y:S03]  /*7cd0*/  LDC R24, c[0x0][0x608] ;  /* 0x00018200ff187b82 */ /* 0x000e660000000800 */
[----:B------:R-:W-:Y:S02]  /*7ce0*/  IMAD R5, R11, R19, R10 ;  /* 0x000000130b057224 */ /* 0x000fe400078e020a */
[----:B------:R-:W-:Y:S02]  /*7cf0*/  IMAD.MOV.U32 R11, RZ, RZ, 0x1 ;  /* 0x00000001ff0b7424 */ /* 0x000fe400078e00ff */
[----:B------:R-:W-:Y:S01]  /*7d00*/  IMAD.IADD R5, R7, 0x1, R5 ;  /* 0x0000000107057824 */ /* 0x000fe200078e0205 */
[----:B------:R-:W2:Y:S01]  /*7d10*/  LDC R26, c[0x0][0x658] ;  /* 0x00019600ff1a7b82 */ /* 0x000ea20000000800 */
[----:B------:R-:W-:-:S02]  /*7d20*/  I2FP.F32.U32 R7, R22 ;  /* 0x0000001600077245 */ /* 0x000fc40000201000 */
[----:B---3--:R-:W-:-:S03]  /*7d30*/  ISETP.NE.U32.AND P0, PT, R28, RZ, PT ;  /* 0x000000ff1c00720c */ /* 0x008fc60003f05070 */
[----:B------:R-:W-:Y:S01]  /*7d40*/  FMUL R10, R7, UR6 ;  /* 0x00000006070a7c20 */ /* 0x000fe20008400000 */
[----:B------:R-:W-:Y:S01]  /*7d50*/  ISETP.NE.AND.EX P0, PT, R29, RZ, PT, P0 ;  /* 0x000000ff1d00720c */ /* 0x000fe20003f05300 */
[----:B------:R-:W3:Y:S01]  /*7d60*/  LDC R21, c[0x0][0x148] ;  /* 0x00005200ff157b82 */ /* 0x000ee20000000800 */
[-CC-:B0-----:R-:W-:Y:S01]  /*7d70*/  SHF.R.U64 R16, R6, R12.reuse, R5.reuse ;  /* 0x0000000c06107219 */ /* 0x181fe20000001205 */
[----:B------:R0:W4:Y:S01]  /*7d80*/  F2I.U32.TRUNC.NTZ R18, R10 ;  /* 0x0000000a00127305 */ /* 0x000122000020f000 */
[----:B------:R-:W-:Y:S01]  /*7d90*/  SHF.R.U32.HI R5, RZ, R12, R5 ;  /* 0x0000000cff057219 */ /* 0x000fe20000011605 */
[----:B------:R-:W-:-:S04]  /*7da0*/  IMAD.MOV.U32 R7, RZ, RZ, -0x1 ;  /* 0xffffffffff077424 */ /* 0x000fc800078e00ff */
[----:B------:R-:W0:Y:S01]  /*7db0*/  LDC R20, c[0x0][0x600] ;  /* 0x00018000ff147b82 */ /* 0x000e220000000800 */
[-CC-:B-1----:R-:W-:Y:S02]  /*7dc0*/  SHF.R.U64 R14, R16, R24.reuse, R5.reuse ;  /* 0x00000018100e7219 */ /* 0x182fe40000001205 */
[----:B------:R-:W-:-:S05]  /*7dd0*/  SHF.R.U32.HI R5, RZ, R24, R5 ;  /* 0x00000018ff057219 */ /* 0x000fca0000011605 */
[----:B------:R-:W1:Y:S01]  /*7de0*/  LDC R27, c[0x0][0x648] ;  /* 0x00019200ff1b7b82 */ /* 0x000e620000000800 */
[-C--:B--2---:R-:W-:Y:S02]  /*7df0*/  SHF.L.U32 R6, R7, R26.reuse, RZ ;  /* 0x0000001a07067219 */ /* 0x084fe400000006ff */
[-CC-:B------:R-:W-:Y:S02]  /*7e00*/  SHF.R.U64 R19, R14, R26.reuse, R5.reuse ;  /* 0x0000001a0e137219 */ /* 0x180fe40000001205 */
[----:B------:R-:W-:Y:S02]  /*7e10*/  SHF.R.U32.HI R7, RZ, R26, R5 ;  /* 0x0000001aff077219 */ /* 0x000fe40000011605 */
[----:B------:R-:W-:Y:S01]  /*7e20*/  LOP3.LUT R25, RZ, R6, RZ, 0x33, !PT ;  /* 0x00000006ff197212 */ /* 0x000fe200078e33ff */
[----:B------:R-:W2:Y:S01]  /*7e30*/  LDC R30, c[0x0][0x638] ;  /* 0x00018e00ff1e7b82 */ /* 0x000ea20000000800 */
[----:B------:R-:W-:Y:S01]  /*7e40*/  SHF.L.U32 R26, R11, R26, RZ ;  /* 0x0000001a0b1a7219 */ /* 0x000fe200000006ff */
[----:B------:R-:W-:-:S06]  /*7e50*/  IMAD.MOV.U32 R6, RZ, RZ, R19 ;  /* 0x000000ffff067224 */ /* 0x000fcc00078e0013 */
[----:B------:R-:W0:Y:S01]  /*7e60*/  LDC R31, c[0x0][0x610] ;  /* 0x00018400ff1f7b82 */ /* 0x000e220000000800 */
[----:B----4-:R-:W-:Y:S05]  /*7e70*/  @!P0 BRA `(.L_x_164) ;  /* 0x0000000000288947 */ /* 0x010fea0003800000 */
[----:B------:R-:W4:Y:S02]  /*7e80*/  LDC R6, c[0x0][0x64c] ;  /* 0x00019300ff067b82 */ /* 0x000f240000000800 */
[----:B----4-:R-:W-:-:S05]  /*7e90*/  IADD3 R5, P0, R19, R6, RZ ;  /* 0x0000000613057210 */ /* 0x010fca0007f1e0ff */
[----:B------:R-:W-:-:S04]  /*7ea0*/  IMAD.X R15, RZ, RZ, R7, P0 ;  /* 0x000000ffff0f7224 */ /* 0x000fc800000e0607 */
[----:B------:R-:W-:-:S04]  /*7eb0*/  IMAD.WIDE.U32 R6, R15, R28, RZ ;  /* 0x0000001c0f067225 */ /* 0x000fc800078e00ff */
[----:B0-----:R-:W-:-:S04]  /*7ec0*/  IMAD.WIDE.U32 R10, P0, R5, R29, R6 ;  /* 0x0000001d050a7225 */ /* 0x001fc80007800006 */
[----:B------:R-:W-:-:S04]  /*7ed0*/  IMAD.WIDE.U32 R6, R5, R28, RZ ;  /* 0x0000001c05067225 */ /* 0x000fc800078e00ff */
[----:B------:R-:W-:Y:S01]  /*7ee0*/  IMAD.X R13, RZ, RZ, RZ, P0 ;  /* 0x000000ffff0d7224 */ /* 0x000fe200000e06ff */
[----:B------:R-:W-:Y:S01]  /*7ef0*/  IADD3 RZ, P0, R7, R10, RZ ;  /* 0x0000000a07ff7210 */ /* 0x000fe20007f1e0ff */
[----:B------:R-:W-:-:S04]  /*7f00*/  IMAD.MOV.U32 R12, RZ, RZ, R11 ;  /* 0x000000ffff0c7224 */ /* 0x000fc800078e000b */
[----:B------:R-:W-:-:S08]  /*7f10*/  IMAD.WIDE.U32.X R6, R15, R29, R12, P0 ;  /* 0x0000001d0f067225 */ /* 0x000fd000000e040c */
.L_x_164:
[----:B-1----:R-:W-:Y:S01]  /*7f20*/  SHF.R.U64 R5, R6, R27, R7 ;  /* 0x0000001b06057219 */ /* 0x002fe20000001207 */
[----:B0-----:R-:W-:Y:S01]  /*7f30*/  VIADD R7, R20, 0xffffffff ;  /* 0xffffffff14077836 */ /* 0x001fe20000000000 */
[----:B------:R-:W-:Y:S01]  /*7f40*/  LOP3.LUT R32, R14, R25, RZ, 0xc0, !PT ;  /* 0x000000190e207212 */ /* 0x000fe200078ec0ff */
[----:B------:R-:W-:Y:S02]  /*7f50*/  IMAD.MOV R18, RZ, RZ, -R18 ;  /* 0x000000ffff127224 */ /* 0x000fe400078e0a12 */
[----:B------:R-:W-:Y:S01]  /*7f60*/  IMAD.MOV R6, RZ, RZ, -R5 ;  /* 0x000000ffff067224 */ /* 0x000fe200078e0a05 */
[----:B------:R-:W-:Y:S01]  /*7f70*/  LOP3.LUT R16, R16, R7, RZ, 0xc0, !PT ;  /* 0x0000000710107212 */ /* 0x000fe200078ec0ff */
[----:B------:R-:W-:Y:S02]  /*7f80*/  IMAD R32, R26, R5, R32 ;  /* 0x000000051a207224 */ /* 0x000fe400078e0220 */
[----:B---3--:R-:W-:Y:S02]  /*7f90*/  @P3 IMAD R23, R21, R18, R22 ;  /* 0x0000001215173224 */ /* 0x008fe400078e0216 */
[----:B--2---:R-:W-:-:S02]  /*7fa0*/  IMAD R5, R6, R30, R19 ;  /* 0x0000001e06057224 */ /* 0x004fc400078e0213 */
[----:B------:R-:W-:Y:S02]  /*7fb0*/  IMAD R32, R32, R31, R23 ;  /* 0x0000001f20207224 */ /* 0x000fe400078e0217 */
[----:B------:R-:W-:Y:S02]  /*7fc0*/  IMAD R5, R5, R20, R16 ;  /* 0x0000001405057224 */ /* 0x000fe400078e0210 */
[----:B------:R-:W-:-:S03]  /*7fd0*/  IMAD.MOV.U32 R6, RZ, RZ, 0x1 ;  /* 0x00000001ff067424 */ /* 0x000fc600078e00ff */
[----:B------:R-:W-:Y:S02]  /*7fe0*/  SEL R7, R5, R32, !P3 ;  /* 0x0000002005077207 */ /* 0x000fe40005800000 */
[----:B------:R-:W-:Y:S01]  /*7ff0*/  SEL R32, R32, R5, !P3 ;  /* 0x0000000520207207 */ /* 0x000fe20005800000 */
[----:B------:R-:W-:-:S07]  /*8000*/  IMAD.MOV.U32 R5, RZ, RZ, R17 ;  /* 0x000000ffff057224 */ /* 0x000fce00078e0011 */
.L_x_162:
[----:B------:R-:W-:Y:S01]  /*8010*/  LOP3.LUT P0, RZ, R6, 0xff, RZ, 0xc0, !PT ;  /* 0x000000ff06ff7812 */ /* 0x000fe2000780c0ff */
[----:B------:R-:W-:-:S12]  /*8020*/  IMAD.MOV.U32 R6, RZ, RZ, R32 ;  /* 0x000000ffff067224 */ /* 0x000fd800078e0020 */
[----:B------:R-:W-:Y:S05]  /*8030*/  @P0 BRA `(.L_x_165) ;  /* 0xffffff8c00c00947 */ /* 0x000fea000383ffff */
[----:B------:R-:W-:Y:S05]  /*8040*/  EXIT ;  /* 0x000000000000794d */ /* 0x000fea0003800000 */
.L_x_3:
[----:B0-----:R-:W-:Y:S01]  /*8050*/  ULDC.64 UR4, c[0x0][0x650] ;  /* 0x0001940000047ab9 */ /* 0x001fe20000000a00 */
        /* <DEDUP_REMOVED lines=25> */
.L_x_167:
[--C-:B------:R-:W-:Y:S01]  /*81f0*/  SHF.R.U64 R16, R14, R18, R15.reuse ;  /* 0x000000120e107219 */ /* 0x100fe2000000120f */
[----:B------:R-:W0:Y:S01]  /*8200*/  LDC R22, c[0x0][0x618] ;  /* 0x00018600ff167b82 */ /* 0x000e220000000800 */
[----:B------:R-:W-:Y:S01]  /*8210*/  I2FP.F32.U32 R7, R8 ;  /* 0x0000000800077245 */ /* 0x000fe20000201000 */
[----:B------:R-:W-:Y:S01]  /*8220*/  ULDC UR4, c[0x0][0x150] ;  /* 0x0000540000047ab9 */ /* 0x000fe20000000800 */
[----:B------:R-:W-:Y:S02]  /*8230*/  SHF.R.U32.HI R6, RZ, R18, R15 ;  /* 0x00000012ff067219 */ /* 0x000fe4000001160f */
[----:B------:R-:W-:Y:S01]  /*8240*/  IADD3 R9, P0, RZ, -R16, RZ ;  /* 0x80000010ff097210 */ /* 0x000fe20007f1e0ff */
[----:B------:R-:W-:Y:S01]  /*8250*/  FMUL R13, R7, UR4 ;  /* 0x00000004070d7c20 */ /* 0x000fe20008400000 */
[----:B------:R-:W-:Y:S01]  /*8260*/  ULDC UR4, c[0x0][0x154] ;  /* 0x0000550000047ab9 */ /* 0x000fe20000000800 */
[----:B------:R-:W1:Y:S02]  /*8270*/  LDC.64 R24, c[0x0][0x640] ;  /* 0x00019000ff187b82 */ /* 0x000e640000000a00 */
[----:B------:R-:W-:-:S02]  /*8280*/  IMAD.X R11, RZ, RZ, ~R6, P0 ;  /* 0x000000ffff0b7224 */ /* 0x000fc400000e0e06 */
[----:B------:R-:W2:Y:S01]  /*8290*/  F2I.U32.TRUNC.NTZ R13, R13 ;  /* 0x0000000d000d7305 */ /* 0x000ea2000020f000 */
[----:B------:R-:W-:-:S03]  /*82a0*/  IMAD.WIDE.U32 R6, R9, R20, R2 ;  /* 0x0000001409067225 */ /* 0x000fc600078e0002 */
[----:B------:R-:W3:Y:S01]  /*82b0*/  LDC R15, c[0x0][0x144] ;  /* 0x00005100ff0f7b82 */ /* 0x000ee20000000800 */
[----:B------:R-:W-:-:S04]  /*82c0*/  IMAD R12, R11, R20, RZ ;  /* 0x000000140b0c7224 */ /* 0x000fc800078e02ff */
[----:B------:R-:W-:Y:S02]  /*82d0*/  IMAD R9, R9, R21, R12 ;  /* 0x0000001509097224 */ /* 0x000fe400078e020c */
[----:B------:R-:W-:Y:S01]  /*82e0*/  IMAD.MOV.U32 R12, RZ, RZ, -0x1 ;  /* 0xffffffffff0c7424 */ /* 0x000fe200078e00ff */
[----:B------:R-:W4:Y:S01]  /*82f0*/  LDC R18, c[0x0][0x608] ;  /* 0x00018200ff127b82 */ /* 0x000f220000000800 */
[----:B------:R-:W-:Y:S01]  /*8300*/  IMAD.IADD R7, R7, 0x1, R9 ;  /* 0x0000000107077824 */ /* 0x000fe200078e0209 */
[----:B------:R-:W-:-:S04]  /*8310*/  I2FP.F32.U32 R9, R10 ;  /* 0x0000000a00097245 */ /* 0x000fc80000201000 */
[-C--:B0-----:R-:W-:Y:S01]  /*8320*/  SHF.R.U64 R14, R6, R22.reuse, R7 ;  /* 0x00000016060e7219 */ /* 0x081fe20000001207 */
[----:B--2---:R-:W-:Y:S01]  /*8330*/  IMAD.MOV R6, RZ, RZ, -R13 ;  /* 0x000000ffff067224 */ /* 0x004fe200078e0a0d */
[----:B------:R-:W0:Y:S01]  /*8340*/  LDC R11, c[0x0][0x658] ;  /* 0x00019600ff0b7b82 */ /* 0x000e220000000800 */
[----:B-1----:R-:W-:Y:S01]  /*8350*/  ISETP.NE.U32.AND P0, PT, R24, RZ, PT ;  /* 0x000000ff1800720c */ /* 0x002fe20003f05070 */
[----:B------:R-:W-:Y:S01]  /*8360*/  FMUL R9, R9, UR4 ;  /* 0x0000000409097c20 */ /* 0x000fe20008400000 */
[----:B------:R-:W-:Y:S02]  /*8370*/  SHF.R.U32.HI R7, RZ, R22, R7 ;  /* 0x00000016ff077219 */ /* 0x000fe40000011607 */
[----:B------:R-:W-:-:S03]  /*8380*/  ISETP.NE.AND.EX P0, PT, R25, RZ, PT, P0 ;  /* 0x000000ff1900720c */ /* 0x000fc60003f05300 */
[----:B------:R-:W1:Y:S01]  /*8390*/  LDC R21, c[0x0][0x148] ;  /* 0x00005200ff157b82 */ /* 0x000e620000000800 */
[----:B---3--:R-:W-:Y:S02]  /*83a0*/  IMAD R22, R15, R6, R8 ;  /* 0x000000060f167224 */ /* 0x008fe400078e0208 */
[----:B------:R-:W-:-:S05]  /*83b0*/  IMAD.MOV.U32 R8, RZ, RZ, 0x1 ;  /* 0x00000001ff087424 */ /* 0x000fca00078e00ff */
[----:B------:R-:W2:Y:S01]  /*83c0*/  LDC R20, c[0x0][0x600] ;  /* 0x00018000ff147b82 */ /* 0x000ea20000000800 */
[-CC-:B----4-:R-:W-:Y:S02]  /*83d0*/  SHF.R.U64 R17, R14, R18.reuse, R7.reuse ;  /* 0x000000120e117219 */ /* 0x190fe40000001207 */
[----:B------:R-:W-:Y:S02]  /*83e0*/  SHF.R.U32.HI R6, RZ, R18, R7 ;  /* 0x00000012ff067219 */ /* 0x000fe40000011607 */
[----:B------:R3:W4:Y:S03]  /*83f0*/  F2I.U32.TRUNC.NTZ R18, R9 ;  /* 0x0000000900127305 */ /* 0x000726000020f000 */
[----:B------:R-:W1:Y:S01]  /*8400*/  LDC R23, c[0x0][0x648] ;  /* 0x00019200ff177b82 */ /* 0x000e620000000800 */
[-C--:B0-----:R-:W-:Y:S02]  /*8410*/  SHF.R.U64 R19, R17, R11.reuse, R6 ;  /* 0x0000000b11137219 */ /* 0x081fe40000001206 */
[----:B------:R-:W-:-:S02]  /*8420*/  SHF.L.U32 R12, R12, R11, RZ ;  /* 0x0000000b0c0c7219 */ /* 0x000fc400000006ff */
[-C--:B------:R-:W-:Y:S01]  /*8430*/  SHF.R.U32.HI R7, RZ, R11.reuse, R6 ;  /* 0x0000000bff077219 */ /* 0x080fe20000011606 */
[----:B------:R-:W-:Y:S01]  /*8440*/  IMAD.MOV.U32 R6, RZ, RZ, R19 ;  /* 0x000000ffff067224 */ /* 0x000fe200078e0013 */
[----:B------:R-:W-:Y:S01]  /*8450*/  SHF.L.U32 R27, R8, R11, RZ ;  /* 0x0000000b081b7219 */ /* 0x000fe200000006ff */
[----:B------:R-:W0:Y:S01]  /*8460*/  LDC R26, c[0x0][0x638] ;  /* 0x00018e00ff1a7b82 */ /* 0x000e220000000800 */
[----:B------:R-:W-:-:S07]  /*8470*/  LOP3.LUT R28, RZ, R12, RZ, 0x33, !PT ;  /* 0x0000000cff1c7212 */ /* 0x000fce00078e33ff */
[----:B------:R-:W0:Y:S01]  /*8480*/  LDC R29, c[0x0][0x610] ;  /* 0x00018400ff1d7b82 */ /* 0x000e220000000800 */
[----:B---34-:R-:W-:Y:S05]  /*8490*/  @!P0 BRA `(.L_x_168) ;  /* 0x0000000000288947 */ /* 0x018fea0003800000 */
        /* <DEDUP_REMOVED lines=10> */
.L_x_168:
[----:B-1----:R-:W-:Y:S01]  /*8540*/  SHF.R.U64 R7, R6, R23, R7 ;  /* 0x0000001706077219 */ /* 0x002fe20000001207 */
[----:B--2---:R-:W-:Y:S01]  /*8550*/  VIADD R9, R20, 0xffffffff ;  /* 0xffffffff14097836 */ /* 0x004fe20000000000 */
[----:B------:R-:W-:Y:S01]  /*8560*/  LOP3.LUT R6, R17, R28, RZ, 0xc0, !PT ;  /* 0x0000001c11067212 */ /* 0x000fe200078ec0ff */
[----:B------:R-:W-:Y:S02]  /*8570*/  IMAD.MOV R18, RZ, RZ, -R18 ;  /* 0x000000ffff127224 */ /* 0x000fe400078e0a12 */
[----:B------:R-:W-:Y:S02]  /*8580*/  IMAD.MOV R8, RZ, RZ, -R7 ;  /* 0x000000ffff087224 */ /* 0x000fe400078e0a07 */
[----:B------:R-:W-:Y:S01]  /*8590*/  IMAD R11, R27, R7, R6 ;  /* 0x000000071b0b7224 */ /* 0x000fe200078e0206 */
[----:B------:R-:W-:Y:S01]  /*85a0*/  LOP3.LUT R7, R14, R9, RZ, 0xc0, !PT ;  /* 0x000000090e077212 */ /* 0x000fe200078ec0ff */
[----:B------:R-:W-:Y:S02]  /*85b0*/  @P3 IMAD R22, R21, R18, R10 ;  /* 0x0000001215163224 */ /* 0x000fe400078e020a */
[----:B0-----:R-:W-:-:S02]  /*85c0*/  IMAD R6, R8, R26, R19 ;  /* 0x0000001a08067224 */ /* 0x001fc400078e0213 */
[----:B------:R-:W-:Y:S02]  /*85d0*/  IMAD R11, R11, R29, R22 ;  /* 0x0000001d0b0b7224 */ /* 0x000fe400078e0216 */
[----:B------:R-:W-:Y:S02]  /*85e0*/  IMAD R6, R6, R20, R7 ;  /* 0x0000001406067224 */ /* 0x000fe400078e0207 */
[----:B------:R-:W-:-:S03]  /*85f0*/  IMAD.MOV.U32 R8, RZ, RZ, 0x1 ;  /* 0x00000001ff087424 */ /* 0x000fc600078e00ff */
[----:B------:R-:W-:Y:S02]  /*8600*/  SEL R14, R6, R11, !P3 ;  /* 0x0000000b060e7207 */ /* 0x000fe40005800000 */
[----:B------:R-:W-:Y:S01]  /*8610*/  SEL R11, R11, R6, !P3 ;  /* 0x000000060b0b7207 */ /* 0x000fe20005800000 */
[----:B------:R-:W-:Y:S01]  /*8620*/  IMAD.MOV.U32 R6, RZ, RZ, R16 ;  /* 0x000000ffff067224 */ /* 0x000fe200078e0010 */
[----:B------:R-:W-:-:S07]  /*8630*/  PRMT R7, R8, 0x7610, R7 ;  /* 0x0000761008077816 */ /* 0x000fce0000000007 */
.L_x_166:
[----:B------:R-:W-:-:S08]  /*8640*/  NOP ;  /* 0x0000000000007918 */ /* 0x000fd00000000000 */
[----:B------:R-:W0:-:S00]  /*8650*/  USETMAXREG.DEALLOC.CTAPOOL 0x28 ;  /* 0x00000028000079c8 */ /* 0x000e0000080e0500 */
[----:B0-----:R-:W-:-:S13]  /*8660*/  ISETP.NE.AND P0, PT, R5, RZ, PT ;  /* 0x000000ff0500720c */ /* 0x001fda0003f05270 */
[----:B------:R-:W-:Y:S05]  /*8670*/  @P0 EXIT ;  /* 0x000000000000094d */ /* 0x000fea0003800000 */
[----:B------:R-:W-:Y:S01]  /*8680*/  LOP3.LUT P0, RZ, R7, 0xff, RZ, 0xc0, !PT ;  /* 0x000000ff07ff7812 */ /* 0x000fe2000780c0ff */
[----:B------:R-:W-:Y:S02]  /*8690*/  IMAD.MOV.U32 R5, RZ, RZ, 0x1 ;  /* 0x00000001ff057424 */ /* 0x000fe400078e00ff */
[----:B------:R-:W-:-:S10]  /*86a0*/  IMAD.MOV.U32 R13, RZ, RZ, RZ ;  /* 0x000000ffff0d7224 */ /* 0x000fd400078e00ff */
[----:B------:R-:W-:Y:S05]  /*86b0*/  @!P0 BRA `(.L_x_169) ;  /* 0x0000000c00308947 */ /* 0x000fea0003800000 */
[----:B------:R-:W0:Y:S01]  /*86c0*/  LDC R5, c[0x0][0x28c] ;  /* 0x0000a300ff057b82 */ /* 0x000e220000000800 */
[----:B------:R-:W-:Y:S01]  /*86d0*/  ULDC UR5, c[0x0][0x600] ;  /* 0x0001800000057ab9 */ /* 0x000fe20000000800 */
[----:B------:R-:W-:Y:S01]  /*86e0*/  ULDC UR4, c[0x0][0xc] ;  /* 0x0000030000047ab9 */ /* 0x000fe20000000800 */
[----:B------:R-:W-:Y:S01]  /*86f0*/  UIADD3 UR16, UR5, -0x1, URZ ;  /* 0xffffffff05107890 */ /* 0x000fe2000fffe03f */
[C---:B------:R-:W-:Y:S01]  /*8700*/  LOP3.LUT P2, RZ, R0.reuse, 0x7f, RZ, 0xc0, !PT ;  /* 0x0000007f00ff7812 */ /* 0x040fe2000784c0ff */
[----:B------:R-:W-:Y:S01]  /*8710*/  ULDC UR6, c[0x0][0x658] ;  /* 0x0001960000067ab9 */ /* 0x000fe20000000800 */
[----:B------:R-:W-:Y:S01]  /*8720*/  ULDC UR5, c[0x0][0x10] ;  /* 0x0000040000057ab9 */ /* 0x000fe20000000800 */
[----:B------:R-:W-:Y:S01]  /*8730*/  UMOV UR7, 0xffffffff ;  /* 0xffffffff00077882 */ /* 0x000fe20000000000 */
[----:B------:R-:W-:Y:S01]  /*8740*/  UMOV UR8, 0x1 ;  /* 0x0000000100087882 */ /* 0x000fe20000000000 */
[----:B------:R-:W-:Y:S01]  /*8750*/  UIMAD.WIDE.U32 UR4, UR4, UR5, URZ ;  /* 0x00000005040472a5 */ /* 0x000fe2000f8e003f */
[----:B------:R-:W-:Y:S01]  /*8760*/  LOP3.LUT P0, RZ, R0, 0x1f, RZ, 0xc0, !PT ;  /* 0x0000001f00ff7812 */ /* 0x000fe2000780c0ff */
[----:B------:R-:W-:Y:S01]  /*8770*/  USHF.L.U32 UR7, UR7, UR6, URZ ;  /* 0x0000000607077299 */ /* 0x000fe2000800063f */
[----:B------:R-:W-:Y:S01]  /*8780*/  BSSY B0, `(.L_x_169) ;  /* 0x00000bf000007945 */ /* 0x000fe20003800000 */
[----:B------:R-:W-:Y:S01]  /*8790*/  USHF.L.U32 UR18, UR8, UR6, URZ ;  /* 0x0000000608127299 */ /* 0x000fe2000800063f */
[----:B------:R-:W-:Y:S01]  /*87a0*/  IMAD.MOV.U32 R15, RZ, RZ, 0x1 ;  /* 0x00000001ff0f7424 */ /* 0x000fe200078e00ff */
[----:B------:R-:W-:Y:S01]  /*87b0*/  LOP3.LUT R16, R4, 0x2, RZ, 0xfc, !PT ;  /* 0x0000000204107812 */ /* 0x000fe200078efcff */
[----:B------:R-:W-:Y:S01]  /*87c0*/  ULDC UR6, c[0x0][0x14] ;  /* 0x0000050000067ab9 */ /* 0x000fe20000000800 */
[----:B------:R-:W-:Y:S01]  /*87d0*/  PLOP3.LUT P0, PT, P0, P2, PT, 0x8a, 0x0 ;  /* 0x000000000000781c */ /* 0x000fe20000705172 */
[----:B------:R-:W-:Y:S01]  /*87e0*/  UIMAD.WIDE.U32 UR20, UR4, UR6, URZ ;  /* 0x00000006041472a5 */ /* 0x000fe2000f8e003f */
[----:B------:R-:W-:Y:S01]  /*87f0*/  IMAD.MOV.U32 R13, RZ, RZ, RZ ;  /* 0x000000ffff0d7224 */ /* 0x000fe200078e00ff */
[----:B------:R-:W-:-:S02]  /*8800*/  UIMAD UR13, UR5, UR6, URZ ;  /* 0x00000006050d72a4 */ /* 0x000fc4000f8e023f */
[----:B------:R-:W-:Y:S01]  /*8810*/  ULOP3.LUT UR17, URZ, UR7, URZ, 0x33, !UPT ;  /* 0x000000073f117292 */ /* 0x000fe2000f8e333f */
[----:B0-----:R-:W-:Y:S01]  /*8820*/  VIADD R5, R5, 0x7f ;  /* 0x0000007f05057836 */ /* 0x001fe20000000000 */
[----:B------:R-:W-:Y:S01]  /*8830*/  UIADD3 UR13, UR21, UR13, URZ ;  /* 0x0000000d150d7290 */ /* 0x000fe2000fffe03f */
[----:B------:R-:W-:-:S03]  /*8840*/  ULDC.64 UR22, c[0x0][0x198] ;  /* 0x0000660000167ab9 */ /* 0x000fc60000000a00 */
[----:B------:R-:W-:-:S04]  /*8850*/  SHF.R.S32.HI R8, RZ, 0x1f, R5 ;  /* 0x0000001fff087819 */ /* 0x000fc80000011405 */
[----:B------:R-:W-:Y:S01]  /*8860*/  LEA.HI R8, R8, R5, RZ, 0x7 ;  /* 0x0000000508087211 */ /* 0x000fe200078f38ff */
[----:B------:R-:W-:-:S03]  /*8870*/  IMAD.MOV.U32 R5, RZ, RZ, 0x1 ;  /* 0x00000001ff057424 */ /* 0x000fc600078e00ff */
[----:B------:R-:W-:-:S05]  /*8880*/  SHF.R.S32.HI R12, RZ, 0x7, R8 ;  /* 0x00000007ff0c7819 */ /* 0x000fca0000011408 */
[----:B------:R-:W-:-:S07]  /*8890*/  VIADD R0, R12, 0x1 ;  /* 0x000000010c007836 */ /* 0x000fce0000000000 */
.L_x_181:
[----:B------:R-:W-:-:S03]  /*88a0*/  UMOV UR4, 0xffffffff ;  /* 0xffffffff00047882 */ /* 0x000fc60000000000 */
[----:B------:R-:W-:Y:S05]  /*88b0*/  BRA.DIV UR4, `(.L_x_170) ;  /* 0x0000000e04c47947 */ /* 0x000fea000b800000 */
[----:B------:R-:W-:-:S13]  /*88c0*/  ELECT P1, URZ, PT ;  /* 0x00000000003f782f */ /* 0x000fda0003820000 */
.L_x_193:
[----:B------:R-:W0:Y:S01]  /*88d0*/  LDC R7, c[0x0][0x28c] ;  /* 0x0000a300ff077b82 */ /* 0x000e220000000800 */
[----:B------:R-:W-:Y:S01]  /*88e0*/  BSSY B1, `(.L_x_171) ;  /* 0x0000037000017945 */ /* 0x000fe20003800000 */
[----:B0-----:R-:W-:-:S13]  /*88f0*/  ISETP.LT.OR P1, PT, R7, 0x1, !P1 ;  /* 0x000000010700780c */ /* 0x001fda0004f21670 */
[----:B------:R-:W-:Y:S05]  /*8900*/  @P1 BRA `(.L_x_172) ;  /* 0x0000000000d01947 */ /* 0x000fea0003800000 */
[----:B------:R-:W-:Y:S02]  /*8910*/  IMAD.SHL.U32 R14, R14, 0x40, RZ ;  /* 0x000000400e0e7824 */ /* 0x000fe400078e00ff */
[----:B------:R-:W-:Y:S02]  /*8920*/  IMAD.SHL.U32 R17, R11, 0x100, RZ ;  /* 0x000001000b117824 */ /* 0x000fe400078e00ff */
[----:B------:R-:W-:Y:S02]  /*8930*/  IMAD.MOV.U32 R20, RZ, RZ, RZ ;  /* 0x000000ffff147224 */ /* 0x000fe400078e00ff */
[----:B------:R-:W-:Y:S02]  /*8940*/  IMAD.MOV.U32 R7, RZ, RZ, R0 ;  /* 0x000000ffff077224 */ /* 0x000fe400078e0000 */
[----:B------:R-:W-:Y:S02]  /*8950*/  IMAD.MOV.U32 R8, RZ, RZ, R5 ;  /* 0x000000ffff087224 */ /* 0x000fe400078e0005 */
[----:B------:R-:W-:-:S07]  /*8960*/  IMAD.MOV.U32 R9, RZ, RZ, R13 ;  /* 0x000000ffff097224 */ /* 0x000fce00078e000d */
.L_x_176:
[----:B------:R-:W0:Y:S01]  /*8970*/  S2R R11, SR_CgaCtaId ;  /* 0x00000000000b7919 */ /* 0x000e220000008800 */
[----:B------:R-:W-:-:S04]  /*8980*/  MOV R10, 0x400 ;  /* 0x00000400000a7802 */ /* 0x000fc80000000f00 */
[----:B0-----:R-:W-:Y:S02]  /*8990*/  LEA R18, R11, R10, 0x18 ;  /* 0x0000000a0b127211 */ /* 0x001fe400078ec0ff */
[----:B------:R-:W-:Y:S01]  /*89a0*/  SHF.L.U32 R10, R8, 0x1f, RZ ;  /* 0x0000001f080a7819 */ /* 0x000fe200000006ff */
[----:B------:R-:W0:Y:S02]  /*89b0*/  @!P2 LDC R11, c[0x0][0x500] ;  /* 0x00014000ff0bab82 */ /* 0x000e240000000800 */
[----:B------:R-:W-:-:S04]  /*89c0*/  IMAD R19, R9, 0x8, R18 ;  /* 0x0000000809137824 */ /* 0x000fc800078e0212 */
[----:B------:R-:W1:Y:S02]  /*89d0*/  SYNCS.PHASECHK.TRANS64.TRYWAIT P1, [R19+URZ+0x28], R10 ;  /* 0x0000280a130075a7 */ /* 0x000e64000802017f */
[----:B-1----:R-:W-:Y:S05]  /*89e0*/  @!P1 BRA `(.L_x_173) ;  /* 0x0000000c00989947 */ /* 0x002fea0003800000 */
.L_x_194:
[----:B-1----:R-:W-:Y:S01]  /*89f0*/  PRMT R10, R16, 0x9910, RZ ;  /* 0x00009910100a7816 */ /* 0x002fe200000000ff */
[----:B0-----:R0:W-:Y:S03]  /*8a00*/  @!P2 SYNCS.ARRIVE.TRANS64 RZ, [R19+URZ], R11 ;  /* 0x0000000b13ffa9a7 */ /* 0x0011e6000800003f */
[----:B------:R-:W-:-:S13]  /*8a10*/  ISETP.NE.AND P1, PT, R10, 0x2, PT ;  /* 0x000000020a00780c */ /* 0x000fda0003f25270 */
[----:B0-----:R-:W-:Y:S05]  /*8a20*/  @P1 BRA `(.L_x_174) ;  /* 0x0000000000041947 */ /* 0x001fea0003800000 */
[----:B------:R-:W-:Y:S01]  /*8a30*/  BPT.TRAP 0x1 ;  /* 0x000000040000795c */ /* 0x000fe20000300000 */
.L_x_174:
[----:B------:R-:W-:Y:S05]  /*8a40*/  @P0 BRA `(.L_x_175) ;  /* 0x0000000000040947 */ /* 0x000fea0003800000 */
[----:B------:R-:W-:Y:S01]  /*8a50*/  BPT.TRAP 0x1 ;  /* 0x000000040000795c */ /* 0x000fe20000300000 */
.L_x_175:
[--C-:B------:R-:W-:Y:S01]  /*8a60*/  IMAD R10, R9, 0x8000, R18.reuse ;  /* 0x00008000090a7824 */ /* 0x100fe200078e0212 */
[----:B------:R-:W-:Y:S01]  /*8a70*/  R2UR UR9, R19 ;  /* 0x00000000130972ca */ /* 0x000fe200000e0000 */
[----:B------:R-:W-:Y:S01]  /*8a80*/  IMAD R18, R9, 0x2000, R18 ;  /* 0x0000200009127824 */ /* 0x000fe200078e0212 */
[----:B------:R-:W-:Y:S01]  /*8a90*/  UIADD3 UR4, UP0, UR22, 0xf0, URZ ;  /* 0x000000f016047890 */ /* 0x000fe2000ff1e03f */
[----:B------:R-:W-:Y:S01]  /*8aa0*/  VIADD R7, R7, 0xffffffff ;  /* 0xffffffff07077836 */ /* 0x000fe20000000000 */
[----:B------:R-:W-:Y:S01]  /*8ab0*/  R2UR UR5, R10 ;  /* 0x000000000a0572ca */ /* 0x000fe200000e0000 */
[----:B------:R-:W-:Y:S01]  /*8ac0*/  UIADD3 UR24, UP1, UR22, 0x1f0, URZ ;  /* 0x000001f016187890 */ /* 0x000fe2000ff3e03f */
[----:B------:R-:W-:Y:S01]  /*8ad0*/  R2UR UR8, R18 ;  /* 0x00000000120872ca */ /* 0x000fe200000e0000 */
[----:B------:R-:W-:Y:S01]  /*8ae0*/  VIADD R9, R9, 0x1 ;  /* 0x0000000109097836 */ /* 0x000fe20000000000 */
[----:B------:R-:W-:Y:S01]  /*8af0*/  R2UR UR11, R17 ;  /* 0x00000000110b72ca */ /* 0x000fe200000e0000 */
[----:B------:R-:W-:Y:S01]  /*8b00*/  UIADD3.X UR25, URZ, UR23, URZ, UP1, !UPT ;  /* 0x000000173f197290 */ /* 0x000fe20008ffe43f */
[----:B------:R-:W-:Y:S01]  /*8b10*/  R2UR UR10, R20 ;  /* 0x00000000140a72ca */ /* 0x000fe200000e0000 */
[----:B------:R-:W-:Y:S01]  /*8b20*/  UMOV UR6, 0x0 ;  /* 0x0000000000067882 */ /* 0x000fe20000000000 */
[----:B------:R-:W-:Y:S01]  /*8b30*/  R2UR UR12, R6 ;  /* 0x00000000060c72ca */ /* 0x000fe200000e0000 */
[----:B------:R-:W-:Y:S01]  /*8b40*/  UMOV UR7, 0x10000000 ;  /* 0x1000000000077882 */ /* 0x000fe20000000000 */
[----:B------:R-:W-:Y:S01]  /*8b50*/  R2UR UR19, R14 ;  /* 0x000000000e1372ca */ /* 0x000fe200000e0000 */
[----:B------:R-:W-:Y:S01]  /*8b60*/  VIADD R20, R20, 0x80 ;  /* 0x0000008014147836 */ /* 0x000fe20000000000 */
[----:B------:R-:W-:Y:S01]  /*8b70*/  ISETP.GT.AND P4, PT, R7, 0x1, PT ;  /* 0x000000010700780c */ /* 0x000fe20003f84270 */
[----:B------:R-:W-:Y:S01]  /*8b80*/  UIADD3 UR14, UR5, 0x100, URZ ;  /* 0x00000100050e7890 */ /* 0x000fe2000fffe03f */
[----:B------:R-:W-:Y:S01]  /*8b90*/  ISETP.NE.AND P1, PT, R9, 0x5, PT ;  /* 0x000000050900780c */ /* 0x000fe20003f25270 */
[----:B------:R-:W-:-:S02]  /*8ba0*/  UIADD3.X UR5, URZ, UR23, URZ, UP0, !UPT ;  /* 0x000000173f057290 */ /* 0x000fc400087fe43f */
[----:B------:R-:W-:Y:S01]  /*8bb0*/  UIADD3 UR15, UR8, 0x28100, URZ ;  /* 0x00028100080f7890 */ /* 0x000fe2000fffe03f */
[----:B------:R-:W-:Y:S02]  /*8bc0*/  SEL R11, RZ, 0x1, P1 ;  /* 0x00000001ff0b7807 */ /* 0x000fe40000800000 */
[----:B------:R-:W-:Y:S01]  /*8bd0*/  UMOV UR8, UR14 ;  /* 0x0000000e00087c82 */ /* 0x000fe20008000000 */
[----:B------:R-:W-:Y:S02]  /*8be0*/  SEL R9, R9, RZ, P1 ;  /* 0x000000ff09097207 */ /* 0x000fe40000800000 */
[----:B------:R-:W-:Y:S01]  /*8bf0*/  LOP3.LUT R8, R8, R11, RZ, 0x3c, !PT ;  /* 0x0000000b08087212 */ /* 0x000fe200078e3cff */
[----:B------:R0:W-:Y:S02]  /*8c00*/  UTMALDG.3D [UR8], [UR4], desc[UR6] ;  /* 0x00000608040075b4 */ /* 0x0001e40008011000 */
[----:B0-----:R-:W-:Y:S01]  /*8c10*/  UMOV UR8, UR15 ;  /* 0x0000000f00087c82 */ /* 0x001fe20008000000 */
[----:B------:R-:W-:-:S02]  /*8c20*/  UMOV UR11, UR19 ;  /* 0x00000013000b7c82 */ /* 0x000fc40008000000 */
[----:B------:R0:W-:Y:S02]  /*8c30*/  UTMALDG.3D [UR8], [UR24], desc[UR6] ;  /* 0x00000608180075b4 */ /* 0x0001e40008011000 */
[----:B0-----:R-:W-:Y:S05]  /*8c40*/  @P4 BRA `(.L_x_176) ;  /* 0xfffffffc00484947 */ /* 0x001fea000383ffff */
.L_x_172:
[----:B------:R-:W-:Y:S05]  /*8c50*/  BSYNC B1 ;  /* 0x0000000000017941 */ /* 0x000fea0003800000 */
.L_x_171:
[----:B------:R-:W-:Y:S01]  /*8c60*/  LOP3.LUT P4, RZ, R15, 0xff, RZ, 0xc0, !PT ;  /* 0x000000ff0fff7812 */ /* 0x000fe2000788c0ff */
[----:B------:R-:W-:Y:S01]  /*8c70*/  IMAD.IADD R13, R12, 0x1, R13 ;  /* 0x000000010c0d7824 */ /* 0x000fe200078e020d */
[----:B------:R-:W-:Y:S01]  /*8c80*/  IADD3 R2, P5, R2, UR20, RZ ;  /* 0x0000001402027c10 */ /* 0x000fe2000ffbe0ff */
[----:B------:R-:W-:Y:S01]  /*8c90*/  ULDC.64 UR4, c[0x0][0x650] ;  /* 0x0001940000047ab9 */ /* 0x000fe20000000a00 */
[----:B------:R-:W-:Y:S01]  /*8ca0*/  BSSY B1, `(.L_x_177) ;  /* 0x000006a000017945 */ /* 0x000fe20003800000 */
[----:B------:R-:W-:Y:S01]  /*8cb0*/  IMAD.MOV.U32 R11, RZ, RZ, -0x1 ;  /* 0xffffffffff0b7424 */ /* 0x000fe200078e00ff */
[----:B------:R-:W-:Y:S01]  /*8cc0*/  ISETP.GT.U32.AND P1, PT, R13, 0x4, PT ;  /* 0x000000040d00780c */ /* 0x000fe20003f24070 */
[----:B------:R-:W-:Y:S01]  /*8cd0*/  IMAD.MOV.U32 R14, RZ, RZ, -0x1 ;  /* 0xffffffffff0e7424 */ /* 0x000fe200078e00ff */
[----:B------:R-:W-:Y:S02]  /*8ce0*/  IADD3.X R3, R3, UR13, RZ, P5, !PT ;  /* 0x0000000d03037c10 */ /* 0x000fe4000affe4ff */
[----:B------:R-:W-:-:S02]  /*8cf0*/  ISETP.LT.U32.AND P1, PT, R12, 0x5, P1 ;  /* 0x000000050c00780c */ /* 0x000fc40000f21070 */
[----:B------:R-:W-:Y:S01]  /*8d00*/  PRMT R15, RZ, 0x7610, R15 ;  /* 0x00007610ff0f7816 */ /* 0x000fe2000000000f */
[----:B------:R-:W0:Y:S01]  /*8d10*/  @P4 S2R R7, SR_CgaCtaId ;  /* 0x0000000000074919 */ /* 0x000e220000008800 */
[----:B------:R-:W-:-:S04]  /*8d20*/  @P4 MOV R6, 0x400 ;  /* 0x0000040000064802 */ /* 0x000fc80000000f00 */
[----:B0-----:R-:W-:Y:S01]  /*8d30*/  @P4 LEA R8, R7, R6, 0x18 ;  /* 0x0000000607084211 */ /* 0x001fe200078ec0ff */
[----:B------:R-:W-:Y:S01]  /*8d40*/  IMAD.WIDE.U32 R6, R13, -0x33333333, RZ ;  /* 0xcccccccd0d067825 */ /* 0x000fe200078e00ff */
[----:B------:R-:W-:Y:S02]  /*8d50*/  SEL R6, RZ, 0x1, !P1 ;  /* 0x00000001ff067807 */ /* 0x000fe40004800000 */
[----:B------:R-:W-:Y:S01]  /*8d60*/  ISETP.GE.U32.AND P1, PT, R2, UR4, PT ;  /* 0x0000000402007c0c */ /* 0x000fe2000bf26070 */
[----:B------:R0:W-:Y:S01]  /*8d70*/  @P4 SYNCS.ARRIVE.TRANS64.A1T0 RZ, [R8+URZ+0x68], RZ ;  /* 0x000068ff08ff49a7 */ /* 0x0001e2000810003f */
[----:B------:R-:W-:Y:S02]  /*8d80*/  ISETP.GE.U32.AND P4, PT, R12, 0x5, PT ;  /* 0x000000050c00780c */ /* 0x000fe40003f86070 */
[----:B------:R-:W-:Y:S02]  /*8d90*/  ISETP.GE.U32.AND.EX P1, PT, R3, UR5, PT, P1 ;  /* 0x0000000503007c0c */ /* 0x000fe4000bf26110 */
[----:B------:R-:W-:Y:S01]  /*8da0*/  LOP3.LUT R5, R5, R6, RZ, 0x3c, !PT ;  /* 0x0000000605057212 */ /* 0x000fe200078e3cff */
[----:B------:R-:W-:Y:S01]  /*8db0*/  IMAD.MOV.U32 R6, RZ, RZ, -0x1 ;  /* 0xffffffffff067424 */ /* 0x000fe200078e00ff */
[----:B0-----:R-:W-:-:S02]  /*8dc0*/  SHF.R.U32.HI R8, RZ, 0x2, R7 ;  /* 0x00000002ff087819 */ /* 0x001fc40000011607 */
[----:B------:R-:W-:-:S03]  /*8dd0*/  PRMT R7, RZ, 0x7610, R7 ;  /* 0x00007610ff077816 */ /* 0x000fc60000000007 */
[----:B------:R-:W-:Y:S02]  /*8de0*/  IMAD R13, R8, -0x5, R13 ;  /* 0xfffffffb080d7824 */ /* 0x000fe400078e020d */
[----:B------:R-:W-:Y:S02]  /*8df0*/  @P4 LOP3.LUT R5, R5, 0x1, R8, 0x78, !PT ;  /* 0x0000000105054812 */ /* 0x000fe400078e7808 */
[----:B------:R-:W-:Y:S05]  /*8e00*/  @P1 BRA `(.L_x_178) ;  /* 0x00000004004c1947 */ /* 0x000fea0003800000 */
[----:B------:R-:W-:Y:S01]  /*8e10*/  ULDC.64 UR4, c[0x0][0x628] ;  /* 0x00018a0000047ab9 */ /* 0x000fe20000000a00 */
[----:B------:R-:W0:Y:S01]  /*8e20*/  S2R R17, SR_CTAID.X ;  /* 0x0000000000117919 */ /* 0x000e220000002500 */
[----:B------:R-:W-:Y:S01]  /*8e30*/  ISETP.NE.U32.AND P1, PT, RZ, UR4, PT ;  /* 0x00000004ff007c0c */ /* 0x000fe2000bf25070 */
[----:B------:R-:W-:Y:S01]  /*8e40*/  ULDC UR7, c[0x0][0x630] ;  /* 0x00018c0000077ab9 */ /* 0x000fe20000000800 */
[----:B------:R-:W-:Y:S01]  /*8e50*/  IMAD.MOV.U32 R6, RZ, RZ, R2 ;  /* 0x000000ffff067224 */ /* 0x000fe200078e0002 */
[----:B------:R-:W1:Y:S01]  /*8e60*/  S2R R14, SR_CTAID.Y ;  /* 0x00000000000e7919 */ /* 0x000e620000002600 */
[----:B------:R-:W-:Y:S01]  /*8e70*/  ISETP.NE.AND.EX P1, PT, RZ, UR5, PT, P1 ;  /* 0x00000005ff007c0c */ /* 0x000fe2000bf25310 */
[----:B------:R-:W-:-:S12]  /*8e80*/  IMAD.MOV.U32 R7, RZ, RZ, R3 ;  /* 0x000000ffff077224 */ /* 0x000fd800078e0003 */
[----:B------:R-:W-:Y:S05]  /*8e90*/  @!P1 BRA `(.L_x_179) ;  /* 0x0000000000289947 */ /* 0x000fea0003800000 */
[----:B------:R-:W-:Y:S02]  /*8ea0*/  ULDC UR6, c[0x0][0x634] ;  /* 0x00018d0000067ab9 */ /* 0x000fe40000000800 */
[----:B------:R-:W-:-:S05]  /*8eb0*/  IADD3 R11, P1, R2, UR6, RZ ;  /* 0x00000006020b7c10 */ /* 0x000fca000ff3e0ff */
[----:B------:R-:W-:-:S04]  /*8ec0*/  IMAD.X R19, RZ, RZ, R3, P1 ;  /* 0x000000ffff137224 */ /* 0x000fc800008e0603 */
[----:B------:R-:W-:-:S04]  /*8ed0*/  IMAD.WIDE.U32 R8, R19, UR4, RZ ;  /* 0x0000000413087c25 */ /* 0x000fc8000f8e00ff */
[----:B------:R-:W-:-:S04]  /*8ee0*/  IMAD.WIDE.U32 R8, P1, R11, UR5, R8 ;  /* 0x000000050b087c25 */ /* 0x000fc8000f820008 */
[----:B------:R-:W-:-:S04]  /*8ef0*/  IMAD.WIDE.U32 R10, R11, UR4, RZ ;  /* 0x000000040b0a7c25 */ /* 0x000fc8000f8e00ff */
[----:B------:R-:W-:Y:S01]  /*8f00*/  IMAD.X R7, RZ, RZ, RZ, P1 ;  /* 0x000000ffff077224 */ /* 0x000fe200008e06ff */
[----:B------:R-:W-:Y:S01]  /*8f10*/  IADD3 RZ, P1, R11, R8, RZ ;  /* 0x000000080bff7210 */ /* 0x000fe20007f3e0ff */
[----:B------:R-:W-:-:S04]  /*8f20*/  IMAD.MOV.U32 R6, RZ, RZ, R9 ;  /* 0x000000ffff067224 */ /* 0x000fc800078e0009 */
[----:B------:R-:W-:-:S08]  /*8f30*/  IMAD.WIDE.U32.X R6, R19, UR5, R6, P1 ;  /* 0x0000000513067c25 */ /* 0x000fd000088e0406 */
.L_x_179:
[--C-:B------:R-:W-:Y:S01]  /*8f40*/  SHF.R.U64 R10, R6, UR7, R7.reuse ;  /* 0x00000007060a7c19 */ /* 0x100fe20008001207 */
[----:B------:R-:W-:Y:S01]  /*8f50*/  ULDC.64 UR4, c[0x0][0x620] ;  /* 0x0001880000047ab9 */ /* 0x000fe20000000a00 */
[----:B------:R-:W-:Y:S01]  /*8f60*/  SHF.R.U32.HI R6, RZ, UR7, R7 ;  /* 0x00000007ff067c19 */ /* 0x000fe20008011607 */
[----:B------:R-:W2:Y:S01]  /*8f70*/  LDC R22, c[0x0][0x144] ;  /* 0x00005100ff167b82 */ /* 0x000ea20000000800 */
[----:B------:R-:W-:Y:S01]  /*8f80*/  IADD3 R9, P1, RZ, -R10, RZ ;  /* 0x8000000aff097210 */ /* 0x000fe20007f3e0ff */
[----:B------:R-:W-:Y:S01]  /*8f90*/  ULDC.64 UR8, c[0x0][0x640] ;  /* 0x0001900000087ab9 */ /* 0x000fe20000000a00 */
[----:B0-----:R-:W-:Y:S01]  /*8fa0*/  I2FP.F32.U32 R11, R17 ;  /* 0x00000011000b7245 */ /* 0x001fe20000201000 */
[----:B------:R-:W-:Y:S02]  /*8fb0*/  ULDC UR6, c[0x0][0x608] ;  /* 0x0001820000067ab9 */ /* 0x000fe40000000800 */
[----:B------:R-:W-:Y:S01]  /*8fc0*/  IMAD.X R6, RZ, RZ, ~R6, P1 ;  /* 0x000000ffff067224 */ /* 0x000fe200008e0e06 */
[----:B------:R-:W-:Y:S01]  /*8fd0*/  ISETP.NE.U32.AND P1, PT, RZ, UR8, PT ;  /* 0x00000008ff007c0c */ /* 0x000fe2000bf25070 */
[----:B------:R-:W0:Y:S02]  /*8fe0*/  LDC R19, c[0x0][0x148] ;  /* 0x00005200ff137b82 */ /* 0x000e240000000800 */
[----:B------:R-:W-:Y:S01]  /*8ff0*/  IMAD R8, R6, UR4, RZ ;  /* 0x0000000406087c24 */ /* 0x000fe2000f8e02ff */
[----:B------:R-:W-:Y:S01]  /*9000*/  ISETP.NE.AND.EX P1, PT, RZ, UR9, PT, P1 ;  /* 0x00000009ff007c0c */ /* 0x000fe2000bf25310 */
[----:B------:R-:W-:Y:S01]  /*9010*/  IMAD.WIDE.U32 R6, R9, UR4, R2 ;  /* 0x0000000409067c25 */ /* 0x000fe2000f8e0002 */
[----:B------:R-:W-:-:S03]  /*9020*/  ULDC UR4, c[0x0][0x150] ;  /* 0x0000540000047ab9 */ /* 0x000fc60000000800 */
[----:B------:R-:W-:Y:S02]  /*9030*/  IMAD R9, R9, UR5, R8 ;  /* 0x0000000509097c24 */ /* 0x000fe4000f8e0208 */
[----:B------:R-:W-:Y:S01]  /*9040*/  FMUL R8, R11, UR4 ;  /* 0x000000040b087c20 */ /* 0x000fe20008400000 */
[----:B------:R-:W-:Y:S01]  /*9050*/  ULDC UR4, c[0x0][0x618] ;  /* 0x0001860000047ab9 */ /* 0x000fe20000000800 */
[----:B------:R-:W-:Y:S01]  /*9060*/  ULDC UR5, c[0x0][0x154] ;  /* 0x0000550000057ab9 */ /* 0x000fe20000000800 */
[----:B------:R-:W-:-:S03]  /*9070*/  IMAD.IADD R7, R7, 0x1, R9 ;  /* 0x0000000107077824 */ /* 0x000fc600078e0209 */
[----:B------:R-:W3:Y:S02]  /*9080*/  F2I.U32.TRUNC.NTZ R8, R8 ;  /* 0x0000000800087305 */ /* 0x000ee4000020f000 */
[----:B------:R-:W-:Y:S02]  /*9090*/  SHF.R.U64 R11, R6, UR4, R7 ;  /* 0x00000004060b7c19 */ /* 0x000fe40008001207 */
[----:B-1----:R-:W-:-:S05]  /*90a0*/  I2FP.F32.U32 R6, R14 ;  /* 0x0000000e00067245 */ /* 0x002fca0000201000 */
[----:B------:R-:W-:Y:S01]  /*90b0*/  FMUL R21, R6, UR5 ;  /* 0x0000000506157c20 */ /* 0x000fe20008400000 */
[----:B------:R-:W-:Y:S01]  /*90c0*/  SHF.R.U32.HI R6, RZ, UR4, R7 ;  /* 0x00000004ff067c19 */ /* 0x000fe20008011607 */
[----:B------:R-:W-:-:S03]  /*90d0*/  ULDC UR4, c[0x0][0x658] ;  /* 0x0001960000047ab9 */ /* 0x000fc60000000800 */
[--C-:B------:R-:W-:Y:S01]  /*90e0*/  SHF.R.U64 R20, R11, UR6, R6.reuse ;  /* 0x000000060b147c19 */ /* 0x100fe20008001206 */
[----:B------:R-:W1:Y:S01]  /*90f0*/  F2I.U32.TRUNC.NTZ R21, R21 ;  /* 0x0000001500157305 */ /* 0x000e62000020f000 */
[----:B------:R-:W-:Y:S01]  /*9100*/  SHF.R.U32.HI R7, RZ, UR6, R6 ;  /* 0x00000006ff077c19 */ /* 0x000fe20008011606 */
[----:B---3--:R-:W-:-:S03]  /*9110*/  IMAD.MOV R8, RZ, RZ, -R8 ;  /* 0x000000ffff087224 */ /* 0x008fc600078e0a08 */
[----:B------:R-:W-:Y:S01]  /*9120*/  SHF.R.U64 R18, R20, UR4, R7 ;  /* 0x0000000414127c19 */ /* 0x000fe20008001207 */
[----:B--2---:R-:W-:Y:S01]  /*9130*/  IMAD R17, R22, R8, R17 ;  /* 0x0000000816117224 */ /* 0x004fe200078e0211 */
[----:B------:R-:W-:-:S03]  /*9140*/  SHF.R.U32.HI R23, RZ, UR4, R7 ;  /* 0x00000004ff177c19 */ /* 0x000fc60008011607 */
[----:B------:R-:W-:Y:S02]  /*9150*/  IMAD.MOV.U32 R6, RZ, RZ, R18 ;  /* 0x000000ffff067224 */ /* 0x000fe400078e0012 */
[----:B------:R-:W-:Y:S01]  /*9160*/  IMAD.MOV.U32 R7, RZ, RZ, R23 ;  /* 0x000000ffff077224 */ /* 0x000fe200078e0017 */
[----:B-1----:R-:W-:Y:S06]  /*9170*/  @!P1 BRA `(.L_x_180) ;  /* 0x0000000000289947 */ /* 0x002fec0003800000 */
[----:B------:R-:W-:Y:S02]  /*9180*/  ULDC UR4, c[0x0][0x64c] ;  /* 0x0001930000047ab9 */ /* 0x000fe40000000800 */
[----:B------:R-:W-:-:S05]  /*9190*/  IADD3 R7, P1, R18, UR4, RZ ;  /* 0x0000000412077c10 */ /* 0x000fca000ff3e0ff */
[----:B------:R-:W-:-:S04]  /*91a0*/  IMAD.X R23, RZ, RZ, R23, P1 ;  /* 0x000000ffff177224 */ /* 0x000fc800008e0617 */
[----:B------:R-:W-:-:S04]  /*91b0*/  IMAD.WIDE.U32 R8, R23, UR8, RZ ;  /* 0x0000000817087c25 */ /* 0x000fc8000f8e00ff */
[----:B------:R-:W-:-:S04]  /*91c0*/  IMAD.WIDE.U32 R8, P1, R7, UR9, R8 ;  /* 0x0000000907087c25 */ /* 0x000fc8000f820008 */
[----:B------:R-:W-:-:S04]  /*91d0*/  IMAD.WIDE.U32 R6, R7, UR8, RZ ;  /* 0x0000000807067c25 */ /* 0x000fc8000f8e00ff */
[----:B------:R-:W-:Y:S01]  /*91e0*/  IMAD.MOV.U32 R6, RZ, RZ, R9 ;  /* 0x000000ffff067224 */ /* 0x000fe200078e0009 */
[----:B------:R-:W-:Y:S01]  /*91f0*/  IADD3 RZ, P4, R7, R8, RZ ;  /* 0x0000000807ff7210 */ /* 0x000fe20007f9e0ff */
[----:B------:R-:W-:-:S04]  /*9200*/  IMAD.X R7, RZ, RZ, RZ, P1 ;  /* 0x000000ffff077224 */ /* 0x000fc800008e06ff */
[----:B------:R-:W-:-:S08]  /*9210*/  IMAD.WIDE.U32.X R6, R23, UR9, R6, P4 ;  /* 0x0000000917067c25 */ /* 0x000fd0000a0e0406 */
.L_x_180:
[----:B------:R-:W-:Y:S01]  /*9220*/  ULDC UR4, c[0x0][0x648] ;  /* 0x0001920000047ab9 */ /* 0x000fe20000000800 */
[----:B------:R-:W-:Y:S01]  /*9230*/  LOP3.LUT R20, R20, UR17, RZ, 0xc0, !PT ;  /* 0x0000001114147c12 */ /* 0x000fe2000f8ec0ff */
[----:B------:R-:W-:Y:S01]  /*9240*/  IMAD.MOV R21, RZ, RZ, -R21 ;  /* 0x000000ffff157224 */ /* 0x000fe200078e0a15 */
[----:B------:R-:W-:Y:S01]  /*9250*/  SHF.R.U64 R7, R6, UR4, R7 ;  /* 0x0000000406077c19 */ /* 0x000fe20008001207 */
[----:B------:R-:W-:Y:S01]  /*9260*/  ULDC UR4, c[0x0][0x638] ;  /* 0x00018e0000047ab9 */ /* 0x000fe20000000800 */
[----:B------:R-:W-:Y:S01]  /*9270*/  LOP3.LUT R11, R11, UR16, RZ, 0xc0, !PT ;  /* 0x000000100b0b7c12 */ /* 0x000fe2000f8ec0ff */
[----:B0-----:R-:W-:Y:S01]  /*9280*/  @P3 IMAD R17, R19, R21, R14 ;  /* 0x0000001513113224 */ /* 0x001fe200078e020e */
[----:B------:R-:W-:Y:S01]  /*9290*/  ULDC UR5, c[0x0][0x610] ;  /* 0x0001840000057ab9 */ /* 0x000fe20000000800 */
[----:B------:R-:W-:Y:S02]  /*92a0*/  IMAD.MOV R9, RZ, RZ, -R7 ;  /* 0x000000ffff097224 */ /* 0x000fe400078e0a07 */
[----:B------:R-:W-:-:S02]  /*92b0*/  IMAD R20, R7, UR18, R20 ;  /* 0x0000001207147c24 */ /* 0x000fc4000f8e0214 */
[----:B------:R-:W-:Y:S01]  /*92c0*/  IMAD R18, R9, UR4, R18 ;  /* 0x0000000409127c24 */ /* 0x000fe2000f8e0212 */
[----:B------:R-:W-:Y:S01]  /*92d0*/  ULDC UR4, c[0x0][0x600] ;  /* 0x0001800000047ab9 */ /* 0x000fe20000000800 */
[----:B------:R-:W-:Y:S02]  /*92e0*/  IMAD R17, R20, UR5, R17 ;  /* 0x0000000514117c24 */ /* 0x000fe4000f8e0211 */
[----:B------:R-:W-:Y:S02]  /*92f0*/  IMAD R18, R18, UR4, R11 ;  /* 0x0000000412127c24 */ /* 0x000fe4000f8e020b */
[----:B------:R-:W-:Y:S02]  /*9300*/  IMAD.MOV.U32 R7, RZ, RZ, 0x1 ;  /* 0x00000001ff077424 */ /* 0x000fe400078e00ff */
[----:B------:R-:W-:Y:S01]  /*9310*/  IMAD.MOV.U32 R6, RZ, RZ, R10 ;  /* 0x000000ffff067224 */ /* 0x000fe200078e000a */
[----:B------:R-:W-:Y:S02]  /*9320*/  SEL R14, R18, R17, !P3 ;  /* 0x00000011120e7207 */ /* 0x000fe40005800000 */
[----:B------:R-:W-:-:S07]  /*9330*/  SEL R11, R17, R18, !P3 ;  /* 0x00000012110b7207 */ /* 0x000fce0005800000 */
.L_x_178:
[----:B------:R-:W-:Y:S05]  /*9340*/  BSYNC B1 ;  /* 0x0000000000017941 */ /* 0x000fea0003800000 */
.L_x_177:
[----:B------:R-:W-:-:S13]  /*9350*/  LOP3.LUT P1, RZ, R7, 0xff, RZ, 0xc0, !PT ;  /* 0x000000ff07ff7812 */ /* 0x000fda000782c0ff */
[----:B------:R-:W-:Y:S05]  /*9360*/  @P1 BRA `(.L_x_181) ;  /* 0xfffffff4004c1947 */ /* 0x000fea000383ffff */
[----:B------:R-:W-:Y:S05]  /*9370*/  BSYNC B0 ;  /* 0x0000000000007941 */ /* 0x000fea0003800000 */
.L_x_169:
[----:B------:R-:W-:-:S03]  /*9380*/  UMOV UR4, 0xffffffff ;  /* 0xffffffff00047882 */ /* 0x000fc60000000000 */
[----:B------:R-:W-:Y:S05]  /*9390*/  BRA.DIV UR4, `(.L_x_182) ;  /* 0x0000000604407947 */ /* 0x000fea000b800000 */
[----:B------:R-:W-:-:S13]  /*93a0*/  ELECT P0, URZ, PT ;  /* 0x00000000003f782f */ /* 0x000fda0003800000 */
.L_x_197:
[----:B------:R-:W-:Y:S04]  /*93b0*/  BSSY B0, `(.L_x_183) ;  /* 0x0000034000007945 */ /* 0x000fe80003800000 */
[----:B------:R-:W-:Y:S05]  /*93c0*/  @!P0 BRA `(.L_x_184) ;  /* 0x0000000000c88947 */ /* 0x000fea0003800000 */
[----:B------:R-:W-:-:S04]  /*93d0*/  LOP3.LUT R4, R4, 0x2, RZ, 0xfc, !PT ;  /* 0x0000000204047812 */ /* 0x000fc800078efcff */
[----:B------:R-:W-:-:S13]  /*93e0*/  ISETP.NE.AND P0, PT, R4, 0x3, PT ;  /* 0x000000030400780c */ /* 0x000fda0003f05270 */
[----:B------:R-:W-:Y:S05]  /*93f0*/  @!P0 BRA `(.L_x_185) ;  /* 0x0000000000048947 */ /* 0x000fea0003800000 */
[----:B------:R-:W-:Y:S01]  /*9400*/  BPT.TRAP 0x1 ;  /* 0x000000040000795c */ /* 0x000fe20000300000 */
.L_x_185:
[----:B------:R-:W0:Y:S01]  /*9410*/  S2R R3, SR_CgaCtaId ;  /* 0x0000000000037919 */ /* 0x000e220000008800 */
[----:B------:R-:W-:-:S04]  /*9420*/  MOV R0, 0x400 ;  /* 0x0000040000007802 */ /* 0x000fc80000000f00 */
[----:B0-----:R-:W-:Y:S02]  /*9430*/  LEA R0, R3, R0, 0x18 ;  /* 0x0000000003007211 */ /* 0x001fe400078ec0ff */
[----:B------:R-:W-:-:S03]  /*9440*/  SHF.L.U32 R3, R5, 0x1f, RZ ;  /* 0x0000001f05037819 */ /* 0x000fc600000006ff */
[----:B------:R-:W-:-:S04]  /*9450*/  VIADD R0, R0, 0x28 ;  /* 0x0000002800007836 */ /* 0x000fc80000000000 */
[C---:B------:R-:W-:Y:S02]  /*9460*/  IMAD R6, R13.reuse, 0x8, R0 ;  /* 0x000000080d067824 */ /* 0x040fe400078e0200 */
[----:B------:R-:W-:Y:S02]  /*9470*/  VIADD R13, R13, 0x1 ;  /* 0x000000010d0d7836 */ /* 0x000fe40000000000 */
[----:B------:R-:W0:Y:S03]  /*9480*/  SYNCS.PHASECHK.TRANS64.TRYWAIT P0, [R6+URZ], R3 ;  /* 0x00000003060075a7 */ /* 0x000e26000800017f */
[----:B------:R-:W-:-:S04]  /*9490*/  ISETP.NE.AND P1, PT, R13, 0x5, PT ;  /* 0x000000050d00780c */ /* 0x000fc80003f25270 */
[----:B------:R-:W-:Y:S02]  /*94a0*/  SEL R2, RZ, 0x1, P1 ;  /* 0x00000001ff027807 */ /* 0x000fe40000800000 */
[----:B------:R-:W-:Y:S02]  /*94b0*/  SEL R13, R13, RZ, P1 ;  /* 0x000000ff0d0d7207 */ /* 0x000fe40000800000 */
[----:B------:R-:W-:-:S03]  /*94c0*/  LOP3.LUT R8, R5, R2, RZ, 0x3c, !PT ;  /* 0x0000000205087212 */ /* 0x000fc600078e3cff */
[----:B------:R-:W-:Y:S01]  /*94d0*/  IMAD R7, R13, 0x8, R0 ;  /* 0x000000080d077824 */ /* 0x000fe200078e0200 */
[----:B------:R-:W-:Y:S01]  /*94e0*/  SHF.L.U32 R4, R8, 0x1f, RZ ;  /* 0x0000001f08047819 */ /* 0x000fe200000006ff */
[----:B0-----:R-:W-:Y:S06]  /*94f0*/  @!P0 BRA `(.L_x_186) ;  /* 0x00000004000c8947 */ /* 0x001fec0003800000 */
.L_x_198:
[----:B------:R-:W1:Y:S01]  /*9500*/  SYNCS.PHASECHK.TRANS64.TRYWAIT P0, [R7+URZ], R4 ;  /* 0x00000004070075a7 */ /* 0x000e62000800017f */
[----:B------:R-:W-:-:S05]  /*9510*/  VIADD R2, R13, 0x1 ;  /* 0x000000010d027836 */ /* 0x000fca0000000000 */
[----:B------:R-:W-:-:S04]  /*9520*/  ISETP.NE.AND P1, PT, R2, 0x5, PT ;  /* 0x000000050200780c */ /* 0x000fc80003f25270 */
[----:B0-----:R-:W-:Y:S02]  /*9530*/  SEL R3, RZ, 0x1, P1 ;  /* 0x00000001ff037807 */ /* 0x001fe40000800000 */
[----:B------:R-:W-:Y:S02]  /*9540*/  SEL R9, R2, RZ, P1 ;  /* 0x000000ff02097207 */ /* 0x000fe40000800000 */
[----:B------:R-:W-:-:S03]  /*9550*/  LOP3.LUT R8, R8, R3, RZ, 0x3c, !PT ;  /* 0x0000000308087212 */ /* 0x000fc600078e3cff */
[----:B------:R-:W-:Y:S01]  /*9560*/  IMAD R10, R9, 0x8, R0 ;  /* 0x00000008090a7824 */ /* 0x000fe200078e0200 */
[----:B------:R-:W-:Y:S01]  /*9570*/  SHF.L.U32 R5, R8, 0x1f, RZ ;  /* 0x0000001f08057819 */ /* 0x000fe200000006ff */
[----:B-1----:R-:W-:Y:S06]  /*9580*/  @!P0 BRA `(.L_x_187) ;  /* 0x0000000000fc8947 */ /* 0x002fec0003800000 */
.L_x_199:
[----:B------:R-:W1:Y:S01]  /*9590*/  SYNCS.PHASECHK.TRANS64.TRYWAIT P0, [R10+URZ], R5 ;  /* 0x000000050a0075a7 */ /* 0x000e62000800017f */
[----:B------:R-:W-:-:S05]  /*95a0*/  VIADD R2, R9, 0x1 ;  /* 0x0000000109027836 */ /* 0x000fca0000000000 */
[----:B------:R-:W-:-:S04]  /*95b0*/  ISETP.NE.AND P1, PT, R2, 0x5, PT ;  /* 0x000000050200780c */ /* 0x000fc80003f25270 */
[----:B------:R-:W-:Y:S02]  /*95c0*/  SEL R3, RZ, 0x1, P1 ;  /* 0x00000001ff037807 */ /* 0x000fe40000800000 */
[----:B0-----:R-:W-:Y:S02]  /*95d0*/  SEL R7, R2, RZ, P1 ;  /* 0x000000ff02077207 */ /* 0x001fe40000800000 */
[----:B------:R-:W-:-:S03]  /*95e0*/  LOP3.LUT R9, R8, R3, RZ, 0x3c, !PT ;  /* 0x0000000308097212 */ /* 0x000fc600078e3cff */
[----:B------:R-:W-:Y:S01]  /*95f0*/  IMAD R11, R7, 0x8, R0 ;  /* 0x00000008070b7824 */ /* 0x000fe200078e0200 */
[----:B------:R-:W-:Y:S01]  /*9600*/  SHF.L.U32 R6, R9, 0x1f, RZ ;  /* 0x0000001f09067819 */ /* 0x000fe200000006ff */
[----:B-1----:R-:W-:Y:S06]  /*9610*/  @!P0 BRA `(.L_x_188) ;  /* 0x0000000000ec8947 */ /* 0x002fec0003800000 */
.L_x_200:
[----:B------:R-:W1:Y:S01]  /*9620*/  SYNCS.PHASECHK.TRANS64.TRYWAIT P0, [R11+URZ], R6 ;  /* 0x000000060b0075a7 */ /* 0x000e62000800017f */
[----:B------:R-:W-:-:S05]  /*9630*/  VIADD R2, R7, 0x1 ;  /* 0x0000000107027836 */ /* 0x000fca0000000000 */
[----:B------:R-:W-:-:S04]  /*9640*/  ISETP.NE.AND P1, PT, R2, 0x5, PT ;  /* 0x000000050200780c */ /* 0x000fc80003f25270 */
[----:B------:R-:W-:Y:S02]  /*9650*/  SEL R4, RZ, 0x1, P1 ;  /* 0x00000001ff047807 */ /* 0x000fe40000800000 */
[----:B------:R-:W-:Y:S02]  /*9660*/  SEL R3, R2, RZ, P1 ;  /* 0x000000ff02037207 */ /* 0x000fe40000800000 */
[----:B------:R-:W-:Y:S01]  /*9670*/  LOP3.LUT R4, R9, R4, RZ, 0x3c, !PT ;  /* 0x0000000409047212 */ /* 0x000fe200078e3cff */
[----:B-1----:R-:W-:Y:S06]  /*9680*/  @!P0 BRA `(.L_x_189) ;  /* 0x0000000000e48947 */ /* 0x002fec0003800000 */
.L_x_201:
[----:B------:R-:W-:Y:S01]  /*9690*/  IMAD R3, R3, 0x8, R0 ;  /* 0x0000000803037824 */ /* 0x000fe200078e0200 */
[----:B------:R-:W-:-:S07]  /*96a0*/  SHF.L.U32 R0, R4, 0x1f, RZ ;  /* 0x0000001f04007819 */ /* 0x000fce00000006ff */
.L_x_190:
[----:B--2---:R2:W3:Y:S02]  /*96b0*/  SYNCS.PHASECHK.TRANS64.TRYWAIT P0, [R3+URZ], R0 ;  /* 0x00000000030075a7 */ /* 0x0044e4000800017f */
[----:B---3--:R-:W-:Y:S05]  /*96c0*/  @!P0 NANOSLEEP.SYNCS 0x989680 ;  /* 0x009896800000895d */ /* 0x008fea0003900000 */
[----:B------:R-:W3:Y:S02]  /*96d0*/  @!P0 SYNCS.PHASECHK.TRANS64 P0, [R3+URZ], R0 ;  /* 0x00000000030085a7 */ /* 0x000ee4000800007f */
[----:B---3--:R-:W-:Y:S05]  /*96e0*/  @!P0 BRA `(.L_x_190) ;  /* 0xfffffffc00f08947 */ /* 0x008fea000383ffff */
.L_x_184:
[----:B------:R-:W-:Y:S05]  /*96f0*/  BSYNC B0 ;  /* 0x0000000000007941 */ /* 0x000fea0003800000 */
.L_x_183:
[----:B------:R-:W-:Y:S05]  /*9700*/  EXIT ;  /* 0x000000000000794d */ /* 0x000fea0003800000 */
.L_x_17:
[----:B-1----:R-:W-:-:S04]  /*9710*/  IMAD.U32 R11, RZ, RZ, UR6 ;  /* 0x00000006ff0b7e24 */ /* 0x002fc8000f8e00ff */
[----:B------:R1:W4:Y:S03]  /*9720*/  SYNCS.PHASECHK.TRANS64.TRYWAIT P0, [R11+URZ], R10 ;  /* 0x0000000a0b0075a7 */ /* 0x000326000800017f */
[----:B----4-:R-:W-:Y:S05]  /*9730*/  @!P0 NANOSLEEP.SYNCS 0x989680 ;  /* 0x009896800000895d */ /* 0x010fea0003900000 */
[----:B------:R-:W4:Y:S02]  /*9740*/  @!P0 SYNCS.PHASECHK.TRANS64 P0, [R11+URZ], R10 ;  /* 0x0000000a0b0085a7 */ /* 0x000f24000800007f */
[----:B----4-:R-:W-:Y:S05]  /*9750*/  @!P0 BRA `(.L_x_17) ;  /* 0xfffffffc00ec8947 */ /* 0x010fea000383ffff */
[----:B------:R-:W-:Y:S05]  /*9760*/  BRA `(.L_x_16) ;  /* 0xffffff7c00807947 */ /* 0x000fea000383ffff */
.L_x_23:
[----:B-1----:R-:W-:-:S04]  /*9770*/  IMAD.U32 R12, RZ, RZ, UR14 ;  /* 0x0000000eff0c7e24 */ /* 0x002fc8000f8e00ff */
[----:B------:R1:W4:Y:S03]  /*9780*/  SYNCS.PHASECHK.TRANS64.TRYWAIT P0, [R12+URZ], R11 ;  /* 0x0000000b0c0075a7 */ /* 0x000326000800017f */
[----:B----4-:R-:W-:Y:S05]  /*9790*/  @!P0 NANOSLEEP.SYNCS 0x989680 ;  /* 0x009896800000895d */ /* 0x010fea0003900000 */
[----:B------:R-:W4:Y:S02]  /*97a0*/  @!P0 SYNCS.PHASECHK.TRANS64 P0, [R12+URZ], R11 ;  /* 0x0000000b0c0085a7 */ /* 0x000f24000800007f */
[----:B----4-:R-:W-:Y:S05]  /*97b0*/  @!P0 BRA `(.L_x_23) ;  /* 0xfffffffc00ec8947 */ /* 0x010fea000383ffff */
[----:B------:R-:W-:Y:S05]  /*97c0*/  BRA `(.L_x_22) ;  /* 0xffffff8800347947 */ /* 0x000fea000383ffff */
.L_x_170:
[----:B------:R-:W-:Y:S01]  /*97d0*/  BSSY B1, `(.L_x_191) ;  /* 0x0000006000017945 */ /* 0x000fe20003800000 */
[----:B------:R-:W-:-:S07]  /*97e0*/  IMAD.MOV.U32 R7, RZ, RZ, -0x1 ;  /* 0xffffffffff077424 */ /* 0x000fce00078e00ff */
[----:B------:R-:W-:Y:S05]  /*97f0*/  WARPSYNC.COLLECTIVE R7, `(.L_x_192) ;  /* 0x00000000070c7348 */ /* 0x000fea0003c00000 */
[----:B------:R-:W-:Y:S02]  /*9800*/  ELECT P1, UR62, PT ;  /* 0x00000000003e782f */ /* 0x000fe40003820000 */
[----:B------:R-:W-:Y:S01]  /*9810*/  MOV R7, UR62 ;  /* 0x0000003e00077c02 */ /* 0x000fe20008000f00 */
[----:B------:R-:W-:Y:S10]  /*9820*/  ENDCOLLECTIVE ;  /* 0x000000000000791b */ /* 0x000ff40003800000 */
.L_x_192:
[----:B------:R-:W-:Y:S05]  /*9830*/  BSYNC B1 ;  /* 0x0000000000017941 */ /* 0x000fea0003800000 */
.L_x_191:
[----:B------:R-:W-:Y:S05]  /*9840*/  BRA `(.L_x_193) ;  /* 0xfffffff000207947 */ /* 0x000fea000383ffff */
.L_x_173:
[----:B-1----:R1:W2:Y:S02]  /*9850*/  SYNCS.PHASECHK.TRANS64.TRYWAIT P1, [R19+URZ+0x28], R10 ;  /* 0x0000280a130075a7 */ /* 0x0022a4000802017f */
[----:B--2---:R-:W-:Y:S05]  /*9860*/  @!P1 NANOSLEEP.SYNCS 0x989680 ;  /* 0x009896800000995d */ /* 0x004fea0003900000 */
[----:B------:R-:W2:Y:S02]  /*9870*/  @!P1 SYNCS.PHASECHK.TRANS64 P1, [R19+URZ+0x28], R10 ;  /* 0x0000280a130095a7 */ /* 0x000ea4000802007f */
[----:B--2---:R-:W-:Y:S05]  /*9880*/  @!P1 BRA `(.L_x_173) ;  /* 0xfffffffc00f09947 */ /* 0x004fea000383ffff */
[----:B------:R-:W-:Y:S05]  /*9890*/  BRA `(.L_x_194) ;  /* 0xfffffff000547947 */ /* 0x000fea000383ffff */
.L_x_182:
[----:B------:R-:W-:Y:S01]  /*98a0*/  BSSY B0, `(.L_x_195) ;  /* 0x0000006000007945 */ /* 0x000fe20003800000 */
[----:B------:R-:W-:-:S07]  /*98b0*/  IMAD.MOV.U32 R7, RZ, RZ, -0x1 ;  /* 0xffffffffff077424 */ /* 0x000fce00078e00ff */
[----:B------:R-:W-:Y:S05]  /*98c0*/  WARPSYNC.COLLECTIVE R7, `(.L_x_196) ;  /* 0x00000000070c7348 */ /* 0x000fea0003c00000 */
[----:B------:R-:W-:Y:S02]  /*98d0*/  ELECT P1, UR62, PT ;  /* 0x00000000003e782f */ /* 0x000fe40003820000 */
[----:B------:R-:W-:Y:S01]  /*98e0*/  MOV R7, UR62 ;  /* 0x0000003e00077c02 */ /* 0x000fe20008000f00 */
[----:B------:R-:W-:Y:S10]  /*98f0*/  ENDCOLLECTIVE ;  /* 0x000000000000791b */ /* 0x000ff40003800000 */
.L_x_196:
[----:B------:R-:W-:Y:S05]  /*9900*/  BSYNC B0 ;  /* 0x0000000000007941 */ /* 0x000fea0003800000 */
.L_x_195:
[----:B------:R-:W-:Y:S01]  /*9910*/  PLOP3.LUT P0, PT, P1, PT, PT, 0x80, 0x0 ;  /* 0x000000000000781c */ /* 0x000fe20000f0f070 */
[----:B------:R-:W-:-:S12]  /*9920*/  BRA `(.L_x_197) ;  /* 0xfffffff800a07947 */ /* 0x000fd8000383ffff */
.L_x_186:
[----:B0-----:R0:W1:Y:S02]  /*9930*/  SYNCS.PHASECHK.TRANS64.TRYWAIT P0, [R6+URZ], R3 ;  /* 0x00000003060075a7 */ /* 0x001064000800017f */
[----:B-1----:R-:W-:Y:S05]  /*9940*/  @!P0 NANOSLEEP.SYNCS 0x989680 ;  /* 0x009896800000895d */ /* 0x002fea0003900000 */
[----:B------:R-:W1:Y:S02]  /*9950*/  @!P0 SYNCS.PHASECHK.TRANS64 P0, [R6+URZ], R3 ;  /* 0x00000003060085a7 */ /* 0x000e64000800007f */
[----:B-1----:R-:W-:Y:S05]  /*9960*/  @!P0 BRA `(.L_x_186) ;  /* 0xfffffffc00f08947 */ /* 0x002fea000383ffff */
[----:B------:R-:W-:Y:S05]  /*9970*/  BRA `(.L_x_198) ;  /* 0xfffffff800e07947 */ /* 0x000fea000383ffff */
.L_x_187:
[----:B0-----:R0:W1:Y:S02]  /*9980*/  SYNCS.PHASECHK.TRANS64.TRYWAIT P0, [R7+URZ], R4 ;  /* 0x00000004070075a7 */ /* 0x001064000800017f */
[----:B-1----:R-:W-:Y:S05]  /*9990*/  @!P0 NANOSLEEP.SYNCS 0x989680 ;  /* 0x009896800000895d */ /* 0x002fea0003900000 */
[----:B------:R-:W1:Y:S02]  /*99a0*/  @!P0 SYNCS.PHASECHK.TRANS64 P0, [R7+URZ], R4 ;  /* 0x00000004070085a7 */ /* 0x000e64000800007f */
[----:B-1----:R-:W-:Y:S05]  /*99b0*/  @!P0 BRA `(.L_x_187) ;  /* 0xfffffffc00f08947 */ /* 0x002fea000383ffff */
[----:B------:R-:W-:Y:S05]  /*99c0*/  BRA `(.L_x_199) ;  /* 0xfffffff800f07947 */ /* 0x000fea000383ffff */
.L_x_188:
[----:B0-----:R0:W1:Y:S02]  /*99d0*/  SYNCS.PHASECHK.TRANS64.TRYWAIT P0, [R10+URZ], R5 ;  /* 0x000000050a0075a7 */ /* 0x001064000800017f */
[----:B-1----:R-:W-:Y:S05]  /*99e0*/  @!P0 NANOSLEEP.SYNCS 0x989680 ;  /* 0x009896800000895d */ /* 0x002fea0003900000 */
[----:B------:R-:W1:Y:S02]  /*99f0*/  @!P0 SYNCS.PHASECHK.TRANS64 P0, [R10+URZ], R5 ;  /* 0x000000050a0085a7 */ /* 0x000e64000800007f */
[----:B-1----:R-:W-:Y:S05]  /*9a00*/  @!P0 BRA `(.L_x_188) ;  /* 0xfffffffc00f08947 */ /* 0x002fea000383ffff */
[----:B------:R-:W-:Y:S05]  /*9a10*/  BRA `(.L_x_200) ;  /* 0xfffffffc00007947 */ /* 0x000fea000383ffff */
.L_x_189:
[----:B-1----:R1:W2:Y:S02]  /*9a20*/  SYNCS.PHASECHK.TRANS64.TRYWAIT P0, [R11+URZ], R6 ;  /* 0x000000060b0075a7 */ /* 0x0022a4000800017f */
[----:B--2---:R-:W-:Y:S05]  /*9a30*/  @!P0 NANOSLEEP.SYNCS 0x989680 ;  /* 0x009896800000895d */ /* 0x004fea0003900000 */
[----:B------:R-:W2:Y:S02]  /*9a40*/  @!P0 SYNCS.PHASECHK.TRANS64 P0, [R11+URZ], R6 ;  /* 0x000000060b0085a7 */ /* 0x000ea4000800007f */
[----:B--2---:R-:W-:Y:S05]  /*9a50*/  @!P0 BRA `(.L_x_189) ;  /* 0xfffffffc00f08947 */ /* 0x004fea000383ffff */
[----:B------:R-:W-:Y:S05]  /*9a60*/  BRA `(.L_x_201) ;  /* 0xfffffffc00087947 */ /* 0x000fea000383ffff */
.L_x_202:
[----:B------:R-:W-:-:S00]  /*9a70*/  BRA `(.L_x_202) ;  /* 0xfffffffc00fc7947 */ /* 0x000fc0000383ffff */
[----:B------:R-:W-:-:S00]  /*9a80*/  NOP ;  /* 0x0000000000007918 */ /* 0x000fc00000000000 */
[----:B------:R-:W-:-:S00]  /*9a90*/  NOP ;  /* 0x0000000000007918 */ /* 0x000fc00000000000 */
[----:B------:R-:W-:-:S00]  /*9aa0*/  NOP ;  /* 0x0000000000007918 */ /* 0x000fc00000000000 */
[----:B------:R-:W-:-:S00]  /*9ab0*/  NOP ;  /* 0x0000000000007918 */ /* 0x000fc00000000000 */
[----:B------:R-:W-:-:S00]  /*9ac0*/  NOP ;  /* 0x0000000000007918 */ /* 0x000fc00000000000 */
[----:B------:R-:W-:-:S00]  /*9ad0*/  NOP ;  /* 0x0000000000007918 */ /* 0x000fc00000000000 */
[----:B------:R-:W-:-:S00]  /*9ae0*/  NOP ;  /* 0x0000000000007918 */ /* 0x000fc00000000000 */
[----:B------:R-:W-:-:S00]  /*9af0*/  NOP ;  /* 0x0000000000007918 */ /* 0x000fc00000000000 */
.L_x_203:


//--------------------- .nv.shared._ZN7cutlass13device_kernelINS_4gemm6kernel13GemmUniversalIN4cute5tupleIJiiiiEEENS1_10collective13CollectiveMmaINS1_37MainloopSm90TmaGmmaWarpSpecializedFP8ILi5ENS5_IJNS4_1CILi1EEESB_SB_EEENS1_35KernelTmaWarpSpecializedCooperativeEEENS5_IJNSA_ILi256EEENSA_ILi64EEENSA_ILi128EEEEEENS_12float_e4m3_tENS5_IJlSB_lEEENS_12float_e5m2_tESK_NS4_8TiledMMAINS4_8MMA_AtomIJNS4_4SM904GMMA30MMA_64x64x32_F32E4M3E5M2_SS_TNILNSP_7ScaleInE1ELSR_1EEEEEENS4_6LayoutINS5_IJNSA_ILi2EEESB_SB_EEENS5_IJSB_NSA_ILi0EEESX_EEEEENS5_IJNS4_10UnderscoreES10_S10_EEEEENS4_13SM90_TMA_LOADENS4_14ComposedLayoutINS4_7SwizzleILi3ELi4ELi3EEENS4_18smem_ptr_flag_bitsILi8EEENSU_INS5_IJNSA_ILi8EEESH_EEENS5_IJSH_SB_EEEEEEEvNS4_8identityES13_S1D_vS1E_EENS_8epilogue10collective6detail29Sm90TmaWarpSpecializedAdapterINS1H_15DefaultEpilogueISJ_SK_SK_NS1G_6thread17LinearCombinationISJ_Li1EffLNS1L_9ScaleType4KindE0ELNS_15FloatRoundStyleE2ESJ_EENS1_15EpilogueDefaultEEEEEvvEEEEvNT_6ParamsE --------------------------
	.section	.nv.shared._ZN7cutlass13device_kernelINS_4gemm6kernel13GemmUniversalIN4cute5tupleIJiiiiEEENS1_10collective13CollectiveMmaINS1_37MainloopSm90TmaGmmaWarpSpecializedFP8ILi5ENS5_IJNS4_1CILi1EEESB_SB_EEENS1_35KernelTmaWarpSpecializedCooperativeEEENS5_IJNSA_ILi256EEENSA_ILi64EEENSA_ILi128EEEEEENS_12float_e4m3_tENS5_IJlSB_lEEENS_12float_e5m2_tESK_NS4_8TiledMMAINS4_8MMA_AtomIJNS4_4SM904GMMA30MMA_64x64x32_F32E4M3E5M2_SS_TNILNSP_7ScaleInE1ELSR_1EEEEEENS4_6LayoutINS5_IJNSA_ILi2EEESB_SB_EEENS5_IJSB_NSA_ILi0EEESX_EEEEENS5_IJNS4_10UnderscoreES10_S10_EEEEENS4_13SM90_TMA_LOADENS4_14ComposedLayoutINS4_7SwizzleILi3ELi4ELi3EEENS4_18smem_ptr_flag_bitsILi8EEENSU_INS5_IJNSA_ILi8EEESH_EEENS5_IJSH_SB_EEEEEEEvNS4_8identityES13_S1D_vS1E_EENS_8epilogue10collective6detail29Sm90TmaWarpSpecializedAdapterINS1H_15DefaultEpilogueISJ_SK_SK_NS1G_6thread17LinearCombinationISJ_Li1EffLNS1L_9ScaleType4KindE0ELNS_15FloatRoundStyleE2ESJ_EENS1_15EpilogueDefaultEEEEEvvEEEEvNT_6ParamsE,"aw",@nobits
	.sectionflags	@""
	.align	16
	.zero		1024


//--------------------- .nv.shared.reserved.0     --------------------------
	.section	.nv.shared.reserved.0,"aw",@nobits
	.weak		__nv_reservedSMEM_offset_0_alias
	.size		__nv_reservedSMEM_offset_0_alias, 0, 0
	.other		__nv_reservedSMEM_offset_0_alias,@"STO_CUDA_RESERVED_SHARED STV_DEFAULT"
__nv_reservedSMEM_offset_0_alias:
	.zero		0


//--------------------- .nv.global                --------------------------
	.section	.nv.global,"aw",@nobits
.nv.global:
	.type		_ZN40_INTERNAL_4597e7e6_4_k_cu_73049be1_311764cute1_E,@object
	.size		_ZN40_INTERNAL_4597e7e6_4_k_cu_73049be1_311764cute1_E,(_ZN40_INTERNAL_4597e7e6_4_k_cu_73049be1_311764cuda3std3__45__cpo6cbeginE - _ZN40_INTERNAL_4597e7e6_4_k_cu_73049be1_311764cute1_E)
_ZN40_INTERNAL_4597e7e6_4_k_cu_73049be1_311764cute1_E:
	.zero		1
	.type		_ZN40_INTERNAL_4597e7e6_4_k_cu_73049be1_311764cuda3std3__45__cpo6cbeginE,@object
	.size		_ZN40_INTERNAL_4597e7e6_4_k_cu_73049be1_311764cuda3std3__45__cpo6cbeginE,(_ZN40_INTERNAL_4597e7e6_4_k_cu_73049be1_311764cuda3std3__48in_placeE - _ZN40_INTERNAL_4597e7e6_4_k_cu_73049be1_311764cuda3std3__45__cpo6cbeginE)
_ZN40_INTERNAL_4597e7e6_4_k_cu_73049be1_311764cuda3std3__45__cpo6cbeginE:
	.zero		1
	.type		_ZN40_INTERNAL_4597e7e6_4_k_cu_73049be1_311764cuda3std3__48in_placeE,@object
	.size		_ZN40_INTERNAL_4597e7e6_4_k_cu_73049be1_311764cuda3std3__48in_placeE,(_ZN40_INTERNAL_4597e7e6_4_k_cu_73049be1_311764cuda3std6ranges3__45__cpo9iter_moveE - _ZN40_INTERNAL_4597e7e6_4_k_cu_73049be1_311764cuda3std3__48in_placeE)
_ZN40_INTERNAL_4597e7e6_4_k_cu_73049be1_311764cuda3std3__48in_placeE:
	.zero		1
	.type		_ZN40_INTERNAL_4597e7e6_4_k_cu_73049be1_311764cuda3std6ranges3__45__cpo9iter_moveE,@object
	.size		_ZN40_INTERNAL_4597e7e6_4_k_cu_73049be1_311764cuda3std6ranges3__45__cpo9iter_moveE,(_ZN40_INTERNAL_4597e7e6_4_k_cu_73049be1_311764cuda3std3__45__cpo5beginE - _ZN40_INTERNAL_4597e7e6_4_k_cu_73049be1_311764cuda3std6ranges3__45__cpo9iter_moveE)
_ZN40_INTERNAL_4597e7e6_4_k_cu_73049be1_311764cuda3std6ranges3__45__cpo9iter_moveE:
	.zero		1
	.type		_ZN40_INTERNAL_4597e7e6_4_k_cu_73049be1_311764cuda3std3__45__cpo5beginE,@object
	.size		_ZN40_INTERNAL_4597e7e6_4_k_cu_73049be1_311764cuda3std3__45__cpo5beginE,(_ZN40_INTERNAL_4597e7e6_4_k_cu_73049be1_311764cuda3std3__442_GLOBAL__N__4597e7e6_4_k_cu_73049be1_311766ignoreE - _ZN40_INTERNAL_4597e7e6_4_k_cu_73049be1_311764cuda3std3__45__cpo5beginE)
_ZN40_INTERNAL_4597e7e6_4_k_cu_73049be1_311764cuda3std3__45__cpo5beginE:
	.zero		1
	.type		_ZN40_INTERNAL_4597e7e6_4_k_cu_73049be1_311764cuda3std3__442_GLOBAL__N__4597e7e6_4_k_cu_73049be1_311766ignoreE,@object
	.size		_ZN40_INTERNAL_4597e7e6_4_k_cu_73049be1_311764cuda3std3__442_GLOBAL__N__4597e7e6_4_k_cu_73049be1_311766ignoreE,(_ZN40_INTERNAL_4597e7e6_4_k_cu_73049be1_311764cute7productE - _ZN40_INTERNAL_4597e7e6_4_k_cu_73049be1_311764cuda3std3__442_GLOBAL__N__4597e7e6_4_k_cu_73049be1_311766ignoreE)
_ZN40_INTERNAL_4597e7e6_4_k_cu_73049be1_311764cuda3std3__442_GLOBAL__N__4597e7e6_4_k_cu_73049be1_311766ignoreE:
	.zero		1
	.type		_ZN40_INTERNAL_4597e7e6_4_k_cu_73049be1_311764cute7productE,@object
	.size		_ZN40_INTERNAL_4597e7e6_4_k_cu_73049be1_311764cute7productE,(_ZN40_INTERNAL_4597e7e6_4_k_cu_73049be1_311764cuda3std3__45__cpo3endE - _ZN40_INTERNAL_4597e7e6_4_k_cu_73049be1_311764cute7productE)
_ZN40_INTERNAL_4597e7e6_4_k_cu_73049be1_311764cute7productE:
	.zero		1
	.type		_ZN40_INTERNAL_4597e7e6_4_k_cu_73049be1_311764cuda3std3__45__cpo3endE,@object
	.size		_ZN40_INTERNAL_4597e7e6_4_k_cu_73049be1_311764cuda3std3__45__cpo3endE,(_ZN40_INTERNAL_4597e7e6_4_k_cu_73049be1_311764cuda3std3__419piecewise_constructE - _ZN40_INTERNAL_4597e7e6_4_k_cu_73049be1_311764cuda3std3__45__cpo3endE)
_ZN40_INTERNAL_4597e7e6_4_k_cu_73049be1_311764cuda3std3__45__cpo3endE:
	.zero		1
	.type		_ZN40_INTERNAL_4597e7e6_4_k_cu_73049be1_311764cuda3std3__419piecewise_constructE,@object
	.size		_ZN40_INTERNAL_4597e7e6_4_k_cu_73049be1_311764cuda3std3__419piecewise_constructE,(_ZN40_INTERNAL_4597e7e6_4_k_cu_73049be1_311764cuda3std3__45__cpo4cendE - _ZN40_INTERNAL_4597e7e6_4_k_cu_73049be1_311764cuda3std3__419piecewise_constructE)
_ZN40_INTERNAL_4597e7e6_4_k_cu_73049be1_311764cuda3std3__419piecewise_constructE:
	.zero		1
	.type		_ZN40_INTERNAL_4597e7e6_4_k_cu_73049be1_311764cuda3std3__45__cpo4cendE,@object
	.size		_ZN40_INTERNAL_4597e7e6_4_k_cu_73049be1_311764cuda3std3__45__cpo4cendE,(_ZN40_INTERNAL_4597e7e6_4_k_cu_73049be1_311764cuda3std6ranges3__45__cpo4swapE - _ZN40_INTERNAL_4597e7e6_4_k_cu_73049be1_311764cuda3std3__45__cpo4cendE)
_ZN40_INTERNAL_4597e7e6_4_k_cu_73049be1_311764cuda3std3__45__cpo4cendE:
	.zero		1
	.type		_ZN40_INTERNAL_4597e7e6_4_k_cu_73049be1_311764cuda3std6ranges3__45__cpo4swapE,@object
	.size		_ZN40_INTERNAL_4597e7e6_4_k_cu_73049be1_311764cuda3std6ranges3__45__cpo4swapE,(.L_7 - _ZN40_INTERNAL_4597e7e6_4_k_cu_73049be1_311764cuda3std6ranges3__45__cpo4swapE)
_ZN40_INTERNAL_4597e7e6_4_k_cu_73049be1_311764cuda3std6ranges3__45__cpo4swapE:
	.zero		1
.L_7:


//--------------------- .nv.constant0._ZN7cutlass13device_kernelINS_4gemm6kernel13GemmUniversalIN4cute5tupleIJiiiiEEENS1_10collective13CollectiveMmaINS1_37MainloopSm90TmaGmmaWarpSpecializedFP8ILi5ENS5_IJNS4_1CILi1EEESB_SB_EEENS1_35KernelTmaWarpSpecializedCooperativeEEENS5_IJNSA_ILi256EEENSA_ILi64EEENSA_ILi128EEEEEENS_12float_e4m3_tENS5_IJlSB_lEEENS_12float_e5m2_tESK_NS4_8TiledMMAINS4_8MMA_AtomIJNS4_4SM904GMMA30MMA_64x64x32_F32E4M3E5M2_SS_TNILNSP_7ScaleInE1ELSR_1EEEEEENS4_6LayoutINS5_IJNSA_ILi2EEESB_SB_EEENS5_IJSB_NSA_ILi0EEESX_EEEEENS5_IJNS4_10UnderscoreES10_S10_EEEEENS4_13SM90_TMA_LOADENS4_14ComposedLayoutINS4_7SwizzleILi3ELi4ELi3EEENS4_18smem_ptr_flag_bitsILi8EEENSU_INS5_IJNSA_ILi8EEESH_EEENS5_IJSH_SB_EEEEEEEvNS4_8identityES13_S1D_vS1E_EENS_8epilogue10collective6detail29Sm90TmaWarpSpecializedAdapterINS1H_15DefaultEpilogueISJ_SK_SK_NS1G_6thread17LinearCombinationISJ_Li1EffLNS1L_9ScaleType4KindE0ELNS_15FloatRoundStyleE2ESJ_EENS1_15EpilogueDefaultEEEEEvvEEEEvNT_6ParamsE --------------------------
	.section	.nv.constant0._ZN7cutlass13device_kernelINS_4gemm6kernel13GemmUniversalIN4cute5tupleIJiiiiEEENS1_10collective13CollectiveMmaINS1_37MainloopSm90TmaGmmaWarpSpecializedFP8ILi5ENS5_IJNS4_1CILi1EEESB_SB_EEENS1_35KernelTmaWarpSpecializedCooperativeEEENS5_IJNSA_ILi256EEENSA_ILi64EEENSA_ILi128EEEEEENS_12float_e4m3_tENS5_IJlSB_lEEENS_12float_e5m2_tESK_NS4_8TiledMMAINS4_8MMA_AtomIJNS4_4SM904GMMA30MMA_64x64x32_F32E4M3E5M2_SS_TNILNSP_7ScaleInE1ELSR_1EEEEEENS4_6LayoutINS5_IJNSA_ILi2EEESB_SB_EEENS5_IJSB_NSA_ILi0EEESX_EEEEENS5_IJNS4_10UnderscoreES10_S10_EEEEENS4_13SM90_TMA_LOADENS4_14ComposedLayoutINS4_7SwizzleILi3ELi4ELi3EEENS4_18smem_ptr_flag_bitsILi8EEENSU_INS5_IJNSA_ILi8EEESH_EEENS5_IJSH_SB_EEEEEEEvNS4_8identityES13_S1D_vS1E_EENS_8epilogue10collective6detail29Sm90TmaWarpSpecializedAdapterINS1H_15DefaultEpilogueISJ_SK_SK_NS1G_6thread17LinearCombinationISJ_Li1EffLNS1L_9ScaleType4KindE0ELNS_15FloatRoundStyleE2ESJ_EENS1_15EpilogueDefaultEEEEEvvEEEEvNT_6ParamsE,"a",@progbits
	.sectionflags	@""
	.align	4
.nv.constant0._ZN7cutlass13device_kernelINS_4gemm6kernel13GemmUniversalIN4cute5tupleIJiiiiEEENS1_10collective13CollectiveMmaINS1_37MainloopSm90TmaGmmaWarpSpecializedFP8ILi5ENS5_IJNS4_1CILi1EEESB_SB_EEENS1_35KernelTmaWarpSpecializedCooperativeEEENS5_IJNSA_ILi256EEENSA_ILi64EEENSA_ILi128EEEEEENS_12float_e4m3_tENS5_IJlSB_lEEENS_12float_e5m2_tESK_NS4_8TiledMMAINS4_8MMA_AtomIJNS4_4SM904GMMA30MMA_64x64x32_F32E4M3E5M2_SS_TNILNSP_7ScaleInE1ELSR_1EEEEEENS4_6LayoutINS5_IJNSA_ILi2EEESB_SB_EEENS5_IJSB_NSA_ILi0EEESX_EEEEENS5_IJNS4_10UnderscoreES10_S10_EEEEENS4_13SM90_TMA_LOADENS4_14ComposedLayoutINS4_7SwizzleILi3ELi4ELi3EEENS4_18smem_ptr_flag_bitsILi8EEENSU_INS5_IJNSA_ILi8EEESH_EEENS5_IJSH_SB_EEEEEEEvNS4_8identityES13_S1D_vS1E_EENS_8epilogue10collective6detail29Sm90TmaWarpSpecializedAdapterINS1H_15DefaultEpilogueISJ_SK_SK_NS1G_6thread17LinearCombinationISJ_Li1EffLNS1L_9ScaleType4KindE0ELNS_15FloatRoundStyleE2ESJ_EENS1_15EpilogueDefaultEEEEEvvEEEEvNT_6ParamsE:
	.zero		1664


//--------------------- SYMBOLS --------------------------

	.type		.nv.reservedSmem.offset0,@object
	.size		.nv.reservedSmem.offset0,0x4
